	.target	sm_100a

	.elftype	@"ET_EXEC"


//--------------------- .note.nv.tkinfo           --------------------------
	.section	.note.nv.tkinfo,"",@"SHT_NOTE"
	.sectionflags	@"SHF_NOTE_NV_TKINFO"
	.tkinfo
        /*0018*/ 	.word	0x00000002
        /*0030*/ 	.string	""
        /*0030*/ 	.string	"ptxas"
        /*0030*/ 	.string	"Cuda compilation tools, release 13.0, V13.0.88"
        /*0030*/ 	.string	"Build cuda_13.0.r13.0/compiler.36424714_0"
        /*0030*/ 	.string	"-arch sm_100a -m 64 "



//--------------------- .note.nv.cuinfo           --------------------------
	.section	.note.nv.cuinfo,"",@"SHT_NOTE"
	.sectionflags	@"SHF_NOTE_NV_CUINFO"
        /*0018*/ 	.short	0x0002
        /*001a*/ 	.short	0x0064
        /*001c*/ 	.short	0x0082
	.zero		2


//--------------------- .nv.info                  --------------------------
	.section	.nv.info,"",@"SHT_CUDA_INFO"
	.align	4


	//----- nvinfo : EIATTR_REGCOUNT
	.align		4
        /*0000*/ 	.byte	0x04, 0x2f
        /*0002*/ 	.short	(.L_19 - .L_18)
	.align		4
.L_18:
        /*0004*/ 	.word	index@(_ZN7cutlass13device_kernelINS_4gemm6kernel13GemmUniversalIN4cute5tupleIJiiiiEEENS1_10collective13CollectiveMmaINS1_35MainloopSm100TmaUmmaWarpSpecializedILi35ELi2ELi4ENS5_IJNS4_1CILi2EEESB_NSA_ILi1EEEEEEEENS5_IJNSA_ILi128EEENSA_ILi64EEENSA_ILi32EEEEEENS_6half_tENS5_IJlSC_lEEESJ_SK_NS4_8TiledMMAINS4_8MMA_AtomIJNS4_26SM100_MMA_F16BF16_2x1SM_SSISJ_SJ_fLi128ELi64ELNS4_4UMMA5MajorE0ELSP_0ELNSO_7ScaleInE0ELSQ_0EEEEEENS4_6LayoutINS5_IJSC_SC_SC_EEENS5_IJNSA_ILi0EEESV_SV_EEEEENS5_IJNS4_10UnderscoreESY_SY_EEEEENS4_28SM100_TMA_2SM_LOAD_MULTICASTENS4_14ComposedLayoutINS4_7SwizzleILi2ELi4ELi3EEENS4_18smem_ptr_flag_bitsILi16EEENST_INS5_IJNSA_ILi8EEESH_EEENS5_IJSH_SC_EEEEEEEvNS4_8identityENS4_18SM100_TMA_2SM_LOADES1B_vS1C_EENS_8epilogue10collective18CollectiveEpilogueINS1F_23Sm100TmaWarpSpecializedILi3ELi2ELi16ELb1ELb0EEEJNS5_IJSG_SG_SH_EEENS5_IJNST_ISG_SC_EENST_INS5_IJNSA_ILi16EEESB_EEENS5_IJSC_SH_EEEEEEEESJ_SK_SJ_SK_NS1F_6fusion15FusionCallbacksIS1J_NS1R_17LinearCombinationISJ_fSJ_fLNS_15FloatRoundStyleE2EEES1K_S1Q_JEEENS4_5SM1004TMEM4LOAD26SM100_TMEM_LOAD_32dp32b16xENS4_13SM90_TMA_LOADENS12_INS13_ILi1ELi4ELi3EEES16_NST_INS5_IJS17_S1M_EEENS5_IJS1M_SC_EEEEEEENS4_39AutoVectorizingCopyWithAssumedAlignmentILi128EEENS4_14SM90_TMA_STOREES26_S28_S28_EEEvvEEEEvNT_6ParamsE)
        /*0008*/ 	.word	0x00000046


	//----- nvinfo : EIATTR_FRAME_SIZE
	.align		4
.L_19:
        /*000c*/ 	.byte	0x04, 0x11
        /*000e*/ 	.short	(.L_21 - .L_20)
	.align		4
.L_20:
        /*0010*/ 	.word	index@($__internal_2_$__cuda_sm10x_tcgen05_guardrail_trap_unallocated_columns_being_dealloced)
        /*0014*/ 	.word	0x00000000


	//----- nvinfo : EIATTR_FRAME_SIZE
	.align		4
.L_21:
        /*0018*/ 	.byte	0x04, 0x11
        /*001a*/ 	.short	(.L_23 - .L_22)
	.align		4
.L_22:
        /*001c*/ 	.word	index@($__internal_1_$__cuda_sm10x_tcgen05_guardrail_trap_phase_invalid_during_alloc)
        /*0020*/ 	.word	0x00000000


	//----- nvinfo : EIATTR_FRAME_SIZE
	.align		4
.L_23:
        /*0024*/ 	.byte	0x04, 0x11
        /*0026*/ 	.short	(.L_25 - .L_24)
	.align		4
.L_24:
        /*0028*/ 	.word	index@($__internal_0_$__cuda_sm10x_tcgen05_guardrail_trap_col_being_dealloced_not_returned_by_alloc)
        /*002c*/ 	.word	0x00000000


	//----- nvinfo : EIATTR_FRAME_SIZE
	.align		4
.L_25:
        /*0030*/ 	.byte	0x04, 0x11
        /*0032*/ 	.short	(.L_27 - .L_26)
	.align		4
.L_26:
        /*0034*/ 	.word	index@(_ZN7cutlass13device_kernelINS_4gemm6kernel13GemmUniversalIN4cute5tupleIJiiiiEEENS1_10collective13CollectiveMmaINS1_35MainloopSm100TmaUmmaWarpSpecializedILi35ELi2ELi4ENS5_IJNS4_1CILi2EEESB_NSA_ILi1EEEEEEEENS5_IJNSA_ILi128EEENSA_ILi64EEENSA_ILi32EEEEEENS_6half_tENS5_IJlSC_lEEESJ_SK_NS4_8TiledMMAINS4_8MMA_AtomIJNS4_26SM100_MMA_F16BF16_2x1SM_SSISJ_SJ_fLi128ELi64ELNS4_4UMMA5MajorE0ELSP_0ELNSO_7ScaleInE0ELSQ_0EEEEEENS4_6LayoutINS5_IJSC_SC_SC_EEENS5_IJNSA_ILi0EEESV_SV_EEEEENS5_IJNS4_10UnderscoreESY_SY_EEEEENS4_28SM100_TMA_2SM_LOAD_MULTICASTENS4_14ComposedLayoutINS4_7SwizzleILi2ELi4ELi3EEENS4_18smem_ptr_flag_bitsILi16EEENST_INS5_IJNSA_ILi8EEESH_EEENS5_IJSH_SC_EEEEEEEvNS4_8identityENS4_18SM100_TMA_2SM_LOADES1B_vS1C_EENS_8epilogue10collective18CollectiveEpilogueINS1F_23Sm100TmaWarpSpecializedILi3ELi2ELi16ELb1ELb0EEEJNS5_IJSG_SG_SH_EEENS5_IJNST_ISG_SC_EENST_INS5_IJNSA_ILi16EEESB_EEENS5_IJSC_SH_EEEEEEEESJ_SK_SJ_SK_NS1F_6fusion15FusionCallbacksIS1J_NS1R_17LinearCombinationISJ_fSJ_fLNS_15FloatRoundStyleE2EEES1K_S1Q_JEEENS4_5SM1004TMEM4LOAD26SM100_TMEM_LOAD_32dp32b16xENS4_13SM90_TMA_LOADENS12_INS13_ILi1ELi4ELi3EEES16_NST_INS5_IJS17_S1M_EEENS5_IJS1M_SC_EEEEEEENS4_39AutoVectorizingCopyWithAssumedAlignmentILi128EEENS4_14SM90_TMA_STOREES26_S28_S28_EEEvvEEEEvNT_6ParamsE)
        /*0038*/ 	.word	0x00000000


	//----- nvinfo : EIATTR_MIN_STACK_SIZE
	.align		4
.L_27:
        /*003c*/ 	.byte	0x04, 0x12
        /*003e*/ 	.short	(.L_29 - .L_28)
	.align		4
.L_28:
        /*0040*/ 	.word	index@(_ZN7cutlass13device_kernelINS_4gemm6kernel13GemmUniversalIN4cute5tupleIJiiiiEEENS1_10collective13CollectiveMmaINS1_35MainloopSm100TmaUmmaWarpSpecializedILi35ELi2ELi4ENS5_IJNS4_1CILi2EEESB_NSA_ILi1EEEEEEEENS5_IJNSA_ILi128EEENSA_ILi64EEENSA_ILi32EEEEEENS_6half_tENS5_IJlSC_lEEESJ_SK_NS4_8TiledMMAINS4_8MMA_AtomIJNS4_26SM100_MMA_F16BF16_2x1SM_SSISJ_SJ_fLi128ELi64ELNS4_4UMMA5MajorE0ELSP_0ELNSO_7ScaleInE0ELSQ_0EEEEEENS4_6LayoutINS5_IJSC_SC_SC_EEENS5_IJNSA_ILi0EEESV_SV_EEEEENS5_IJNS4_10UnderscoreESY_SY_EEEEENS4_28SM100_TMA_2SM_LOAD_MULTICASTENS4_14ComposedLayoutINS4_7SwizzleILi2ELi4ELi3EEENS4_18smem_ptr_flag_bitsILi16EEENST_INS5_IJNSA_ILi8EEESH_EEENS5_IJSH_SC_EEEEEEEvNS4_8identityENS4_18SM100_TMA_2SM_LOADES1B_vS1C_EENS_8epilogue10collective18CollectiveEpilogueINS1F_23Sm100TmaWarpSpecializedILi3ELi2ELi16ELb1ELb0EEEJNS5_IJSG_SG_SH_EEENS5_IJNST_ISG_SC_EENST_INS5_IJNSA_ILi16EEESB_EEENS5_IJSC_SH_EEEEEEEESJ_SK_SJ_SK_NS1F_6fusion15FusionCallbacksIS1J_NS1R_17LinearCombinationISJ_fSJ_fLNS_15FloatRoundStyleE2EEES1K_S1Q_JEEENS4_5SM1004TMEM4LOAD26SM100_TMEM_LOAD_32dp32b16xENS4_13SM90_TMA_LOADENS12_INS13_ILi1ELi4ELi3EEES16_NST_INS5_IJS17_S1M_EEENS5_IJS1M_SC_EEEEEEENS4_39AutoVectorizingCopyWithAssumedAlignmentILi128EEENS4_14SM90_TMA_STOREES26_S28_S28_EEEvvEEEEvNT_6ParamsE)
        /*0044*/ 	.word	0x00000000
.L_29:


//--------------------- .nv.compat                --------------------------
	.section	.nv.compat,"",@"SHT_CUDA_COMPAT_INFO"
	.align	4
        /*0000*/ 	.byte	0x02, 0x09, 0x01, 0x00, 0x02, 0x02, 0x02, 0x00, 0x02, 0x05, 0x05, 0x00, 0x03, 0x07, 0x01, 0x01
        /*0010*/ 	.byte	0x02, 0x03, 0x01, 0x00, 0x02, 0x06, 0x01, 0x00, 0x04, 0x0b, 0x08, 0x00, 0x09, 0x00, 0x00, 0x00
        /*0020*/ 	.byte	0x00, 0x00, 0x00, 0x00


//--------------------- .nv.info._ZN7cutlass13device_kernelINS_4gemm6kernel13GemmUniversalIN4cute5tupleIJiiiiEEENS1_10collective13CollectiveMmaINS1_35MainloopSm100TmaUmmaWarpSpecializedILi35ELi2ELi4ENS5_IJNS4_1CILi2EEESB_NSA_ILi1EEEEEEEENS5_IJNSA_ILi128EEENSA_ILi64EEENSA_ILi32EEEEEENS_6half_tENS5_IJlSC_lEEESJ_SK_NS4_8TiledMMAINS4_8MMA_AtomIJNS4_26SM100_MMA_F16BF16_2x1SM_SSISJ_SJ_fLi128ELi64ELNS4_4UMMA5MajorE0ELSP_0ELNSO_7ScaleInE0ELSQ_0EEEEEENS4_6LayoutINS5_IJSC_SC_SC_EEENS5_IJNSA_ILi0EEESV_SV_EEEEENS5_IJNS4_10UnderscoreESY_SY_EEEEENS4_28SM100_TMA_2SM_LOAD_MULTICASTENS4_14ComposedLayoutINS4_7SwizzleILi2ELi4ELi3EEENS4_18smem_ptr_flag_bitsILi16EEENST_INS5_IJNSA_ILi8EEESH_EEENS5_IJSH_SC_EEEEEEEvNS4_8identityENS4_18SM100_TMA_2SM_LOADES1B_vS1C_EENS_8epilogue10collective18CollectiveEpilogueINS1F_23Sm100TmaWarpSpecializedILi3ELi2ELi16ELb1ELb0EEEJNS5_IJSG_SG_SH_EEENS5_IJNST_ISG_SC_EENST_INS5_IJNSA_ILi16EEESB_EEENS5_IJSC_SH_EEEEEEEESJ_SK_SJ_SK_NS1F_6fusion15FusionCallbacksIS1J_NS1R_17LinearCombinationISJ_fSJ_fLNS_15FloatRoundStyleE2EEES1K_S1Q_JEEENS4_5SM1004TMEM4LOAD26SM100_TMEM_LOAD_32dp32b16xENS4_13SM90_TMA_LOADENS12_INS13_ILi1ELi4ELi3EEES16_NST_INS5_IJS17_S1M_EEENS5_IJS1M_SC_EEEEEEENS4_39AutoVectorizingCopyWithAssumedAlignmentILi128EEENS4_14SM90_TMA_STOREES26_S28_S28_EEEvvEEEEvNT_6ParamsE --------------------------
	.section	.nv.info._ZN7cutlass13device_kernelINS_4gemm6kernel13GemmUniversalIN4cute5tupleIJiiiiEEENS1_10collective13CollectiveMmaINS1_35MainloopSm100TmaUmmaWarpSpecializedILi35ELi2ELi4ENS5_IJNS4_1CILi2EEESB_NSA_ILi1EEEEEEEENS5_IJNSA_ILi128EEENSA_ILi64EEENSA_ILi32EEEEEENS_6half_tENS5_IJlSC_lEEESJ_SK_NS4_8TiledMMAINS4_8MMA_AtomIJNS4_26SM100_MMA_F16BF16_2x1SM_SSISJ_SJ_fLi128ELi64ELNS4_4UMMA5MajorE0ELSP_0ELNSO_7ScaleInE0ELSQ_0EEEEEENS4_6LayoutINS5_IJSC_SC_SC_EEENS5_IJNSA_ILi0EEESV_SV_EEEEENS5_IJNS4_10UnderscoreESY_SY_EEEEENS4_28SM100_TMA_2SM_LOAD_MULTICASTENS4_14ComposedLayoutINS4_7SwizzleILi2ELi4ELi3EEENS4_18smem_ptr_flag_bitsILi16EEENST_INS5_IJNSA_ILi8EEESH_EEENS5_IJSH_SC_EEEEEEEvNS4_8identityENS4_18SM100_TMA_2SM_LOADES1B_vS1C_EENS_8epilogue10collective18CollectiveEpilogueINS1F_23Sm100TmaWarpSpecializedILi3ELi2ELi16ELb1ELb0EEEJNS5_IJSG_SG_SH_EEENS5_IJNST_ISG_SC_EENST_INS5_IJNSA_ILi16EEESB_EEENS5_IJSC_SH_EEEEEEEESJ_SK_SJ_SK_NS1F_6fusion15FusionCallbacksIS1J_NS1R_17LinearCombinationISJ_fSJ_fLNS_15FloatRoundStyleE2EEES1K_S1Q_JEEENS4_5SM1004TMEM4LOAD26SM100_TMEM_LOAD_32dp32b16xENS4_13SM90_TMA_LOADENS12_INS13_ILi1ELi4ELi3EEES16_NST_INS5_IJS17_S1M_EEENS5_IJS1M_SC_EEEEEEENS4_39AutoVectorizingCopyWithAssumedAlignmentILi128EEENS4_14SM90_TMA_STOREES26_S28_S28_EEEvvEEEEvNT_6ParamsE,"",@"SHT_CUDA_INFO"
	.sectionflags	@""
	.align	4


	//----- nvinfo : EIATTR_CUDA_API_VERSION
	.align		4
        /*0000*/ 	.byte	0x04, 0x37
        /*0002*/ 	.short	(.L_31 - .L_30)
.L_30:
        /*0004*/ 	.word	0x00000082


	//----- nvinfo : EIATTR_KPARAM_INFO
	.align		4
.L_31:
        /*0008*/ 	.byte	0x04, 0x17
        /*000a*/ 	.short	(.L_33 - .L_32)
.L_32:
        /*000c*/ 	.word	0x00000000
        /*0010*/ 	.short	0x0000
        /*0012*/ 	.short	0x0000
        /*0014*/ 	.byte	0x00, 0xf0, 0x01, 0x20


	//----- nvinfo : EIATTR_AT_ENTRY_FRAGMENTS
	.align		4
.L_33:
        /*0018*/ 	.byte	0x04, 0x4f
        /*001a*/ 	.short	(.L_35 - .L_34)


	//   ....[0]....
.L_34:
        /*001c*/ 	.word	0x00000007


	//----- nvinfo : EIATTR_RESERVED_SMEM_USED
	.align		4
.L_35:
        /*0020*/ 	.byte	0x01, 0x41
	.zero		2


	//----- nvinfo : EIATTR_SPARSE_MMA_MASK
	.align		4
        /*0024*/ 	.byte	0x03, 0x50
        /*0026*/ 	.short	0x0000


	//----- nvinfo : EIATTR_TCGEN05_2CTA_USED
	.align		4
        /*0028*/ 	.byte	0x01, 0x52
	.zero		2


	//----- nvinfo : EIATTR_MAXREG_COUNT
	.align		4
        /*002c*/ 	.byte	0x03, 0x1b
        /*002e*/ 	.short	0x00ff


	//----- nvinfo : EIATTR_NUM_BARRIERS
	.align		4
        /*0030*/ 	.byte	0x02, 0x4c
        /*0032*/ 	.byte	0x07
	.zero		1


	//----- nvinfo : EIATTR_EXTERNS
	.align		4
        /*0034*/ 	.byte	0x04, 0x0f
        /*0036*/ 	.short	(.L_37 - .L_36)


	//   ....[0]....
	.align		4
.L_36:
        /*0038*/ 	.word	index@(__assertfail)


	//----- nvinfo : EIATTR_MERCURY_ISA_VERSION
	.align		4
.L_37:
        /*003c*/ 	.byte	0x03, 0x5f
        /*003e*/ 	.short	0x0101


	//----- nvinfo : EIATTR_INT_WARP_WIDE_INSTR_OFFSETS
	.align		4
        /*0040*/ 	.byte	0x04, 0x31
        /*0042*/ 	.short	(.L_39 - .L_38)


	//   ....[0]....
.L_38:
        /*0044*/ 	.word	0x000011d0


	//   ....[1]....
        /*0048*/ 	.word	0x00001280


	//   ....[2]....
        /*004c*/ 	.word	0x00005830


	//   ....[3]....
        /*0050*/ 	.word	0x00005860


	//   ....[4]....
        /*0054*/ 	.word	0x00005880


	//   ....[5]....
        /*0058*/ 	.word	0x00006440


	//   ....[6]....
        /*005c*/ 	.word	0x00006500


	//   ....[7]....
        /*0060*/ 	.word	0x00006570


	//   ....[8]....
        /*0064*/ 	.word	0x000066a0


	//   ....[9]....
        /*0068*/ 	.word	0x000067b0


	//   ....[10]....
        /*006c*/ 	.word	0x000067f0


	//----- nvinfo : EIATTR_COOP_GROUP_MASK_REGIDS
	.align		4
.L_39:
        /*0070*/ 	.byte	0x04, 0x29
        /*0072*/ 	.short	(.L_41 - .L_40)


	//   ....[0]....
.L_40:
        /*0074*/ 	.word	0xffffffff


	//   ....[1]....
        /*0078*/ 	.word	0xffffffff


	//   ....[2]....
        /*007c*/ 	.word	0xffffffff


	//   ....[3]....
        /*0080*/ 	.word	0xffffffff


	//   ....[4]....
        /*0084*/ 	.word	0xffffffff


	//   ....[5]....
        /*0088*/ 	.word	0xffffffff


	//   ....[6]....
        /*008c*/ 	.word	0xffffffff


	//   ....[7]....
        /*0090*/ 	.word	0xffffffff


	//   ....[8]....
        /*0094*/ 	.word	0xffffffff


	//   ....[9]....
        /*0098*/ 	.word	0xffffffff


	//   ....[10]....
        /*009c*/ 	.word	0xffffffff


	//   ....[11]....
        /*00a0*/ 	.word	0xffffffff


	//   ....[12]....
        /*00a4*/ 	.word	0xffffffff


	//   ....[13]....
        /*00a8*/ 	.word	0xffffffff


	//----- nvinfo : EIATTR_COOP_GROUP_INSTR_OFFSETS
	.align		4
.L_41:
        /*00ac*/ 	.byte	0x04, 0x28
        /*00ae*/ 	.short	(.L_43 - .L_42)


	//   ....[0]....
.L_42:
        /*00b0*/ 	.word	0x000000b0


	//   ....[1]....
        /*00b4*/ 	.word	0x00000520


	//   ....[2]....
        /*00b8*/ 	.word	0x00000b00


	//   ....[3]....
        /*00bc*/ 	.word	0x00000c80


	//   ....[4]....
        /*00c0*/ 	.word	0x00000d80


	//   ....[5]....
        /*00c4*/ 	.word	0x00000ef0


	//   ....[6]....
        /*00c8*/ 	.word	0x00001090


	//   ....[7]....
        /*00cc*/ 	.word	0x000012f0


	//   ....[8]....
        /*00d0*/ 	.word	0x00002690


	//   ....[9]....
        /*00d4*/ 	.word	0x000046f0


	//   ....[10]....
        /*00d8*/ 	.word	0x00004bc0


	//   ....[11]....
        /*00dc*/ 	.word	0x00004bf0


	//   ....[12]....
        /*00e0*/ 	.word	0x00005730


	//   ....[13]....
        /*00e4*/ 	.word	0x00005940


	//----- nvinfo : EIATTR_VRC_CTA_INIT_COUNT
	.align		4
.L_43:
        /*00e8*/ 	.byte	0x02, 0x4a
        /*00ea*/ 	.byte	0x80
	.zero		1


	//----- nvinfo : EIATTR_SYSCALL_OFFSETS
	.align		4
        /*00ec*/ 	.byte	0x04, 0x46
        /*00ee*/ 	.short	(.L_45 - .L_44)


	//   ....[0]....
.L_44:
        /*00f0*/ 	.word	0x000074d0


	//   ....[1]....
        /*00f4*/ 	.word	0x000075c0


	//   ....[2]....
        /*00f8*/ 	.word	0x00007de0


	//   ....[3]....
        /*00fc*/ 	.word	0x00008770


	//----- nvinfo : EIATTR_MBARRIER_INSTR_OFFSETS
	.align		4
.L_45:
        /*0100*/ 	.byte	0x04, 0x39
        /*0102*/ 	.short	(.L_47 - .L_46)


	//   ....[0]....
.L_46:
        /*0104*/ 	.word	0x00000680
        /*0108*/ 	.word	0x000000ff
        /*010c*/ 	.word	0x00000000
        /*0110*/ 	.short	0x0100
        /*0112*/ 	.byte	0x04
	.zero		1


	//   ....[1]....
        /*0114*/ 	.word	0x00000690
        /*0118*/ 	.word	0x000000ff
        /*011c*/ 	.word	0x00000118
        /*0120*/ 	.short	0x0100
        /*0122*/ 	.byte	0x04
	.zero		1


	//   ....[2]....
        /*0124*/ 	.word	0x000006a0
        /*0128*/ 	.word	0x000000ff
        /*012c*/ 	.word	0x00000008
        /*0130*/ 	.short	0x0100
        /*0132*/ 	.byte	0x04
	.zero		1


	//   ....[3]....
        /*0134*/ 	.word	0x000006b0
        /*0138*/ 	.word	0x000000ff
        /*013c*/ 	.word	0x00000120
        /*0140*/ 	.short	0x0100
        /*0142*/ 	.byte	0x04
	.zero		1


	//   ....[4]....
        /*0144*/ 	.word	0x000006c0
        /*0148*/ 	.word	0x000000ff
        /*014c*/ 	.word	0x00000010
        /*0150*/ 	.short	0x0100
        /*0152*/ 	.byte	0x04
	.zero		1


	//   ....[5]....
        /*0154*/ 	.word	0x000006d0
        /*0158*/ 	.word	0x000000ff
        /*015c*/ 	.word	0x00000128
        /*0160*/ 	.short	0x0100
        /*0162*/ 	.byte	0x04
	.zero		1


	//   ....[6]....
        /*0164*/ 	.word	0x000006e0
        /*0168*/ 	.word	0x000000ff
        /*016c*/ 	.word	0x00000018
        /*0170*/ 	.short	0x0100
        /*0172*/ 	.byte	0x04
	.zero		1


	//   ....[7]....
        /*0174*/ 	.word	0x000006f0
        /*0178*/ 	.word	0x000000ff
        /*017c*/ 	.word	0x00000130
        /*0180*/ 	.short	0x0100
        /*0182*/ 	.byte	0x04
	.zero		1


	//   ....[8]....
        /*0184*/ 	.word	0x00000700
        /*0188*/ 	.word	0x000000ff
        /*018c*/ 	.word	0x00000020
        /*0190*/ 	.short	0x0100
        /*0192*/ 	.byte	0x04
	.zero		1


	//   ....[9]....
        /*0194*/ 	.word	0x00000710
        /*0198*/ 	.word	0x000000ff
        /*019c*/ 	.word	0x00000138
        /*01a0*/ 	.short	0x0100
        /*01a2*/ 	.byte	0x04
	.zero		1


	//   ....[10]....
        /*01a4*/ 	.word	0x00000720
        /*01a8*/ 	.word	0x000000ff
        /*01ac*/ 	.word	0x00000028
        /*01b0*/ 	.short	0x0100
        /*01b2*/ 	.byte	0x04
	.zero		1


	//   ....[11]....
        /*01b4*/ 	.word	0x00000730
        /*01b8*/ 	.word	0x000000ff
        /*01bc*/ 	.word	0x00000140
        /*01c0*/ 	.short	0x0100
        /*01c2*/ 	.byte	0x04
	.zero		1


	//   ....[12]....
        /*01c4*/ 	.word	0x00000740
        /*01c8*/ 	.word	0x000000ff
        /*01cc*/ 	.word	0x00000030
        /*01d0*/ 	.short	0x0100
        /*01d2*/ 	.byte	0x04
	.zero		1


	//   ....[13]....
        /*01d4*/ 	.word	0x00000750
        /*01d8*/ 	.word	0x000000ff
        /*01dc*/ 	.word	0x00000148
        /*01e0*/ 	.short	0x0100
        /*01e2*/ 	.byte	0x04
	.zero		1


	//   ....[14]....
        /*01e4*/ 	.word	0x00000760
        /*01e8*/ 	.word	0x000000ff
        /*01ec*/ 	.word	0x00000038
        /*01f0*/ 	.short	0x0100
        /*01f2*/ 	.byte	0x04
	.zero		1


	//   ....[15]....
        /*01f4*/ 	.word	0x00000770
        /*01f8*/ 	.word	0x000000ff
        /*01fc*/ 	.word	0x00000150
        /*0200*/ 	.short	0x0100
        /*0202*/ 	.byte	0x04
	.zero		1


	//   ....[16]....
        /*0204*/ 	.word	0x00000780
        /*0208*/ 	.word	0x000000ff
        /*020c*/ 	.word	0x00000040
        /*0210*/ 	.short	0x0100
        /*0212*/ 	.byte	0x04
	.zero		1


	//   ....[17]....
        /*0214*/ 	.word	0x00000790
        /*0218*/ 	.word	0x000000ff
        /*021c*/ 	.word	0x00000158
        /*0220*/ 	.short	0x0100
        /*0222*/ 	.byte	0x04
	.zero		1


	//   ....[18]....
        /*0224*/ 	.word	0x000007a0
        /*0228*/ 	.word	0x000000ff
        /*022c*/ 	.word	0x00000048
        /*0230*/ 	.short	0x0100
        /*0232*/ 	.byte	0x04
	.zero		1


	//   ....[19]....
        /*0234*/ 	.word	0x000007b0
        /*0238*/ 	.word	0x000000ff
        /*023c*/ 	.word	0x00000160
        /*0240*/ 	.short	0x0100
        /*0242*/ 	.byte	0x04
	.zero		1


	//   ....[20]....
        /*0244*/ 	.word	0x000007c0
        /*0248*/ 	.word	0x000000ff
        /*024c*/ 	.word	0x00000050
        /*0250*/ 	.short	0x0100
        /*0252*/ 	.byte	0x04
	.zero		1


	//   ....[21]....
        /*0254*/ 	.word	0x000007d0
        /*0258*/ 	.word	0x000000ff
        /*025c*/ 	.word	0x00000168
        /*0260*/ 	.short	0x0100
        /*0262*/ 	.byte	0x04
	.zero		1


	//   ....[22]....
        /*0264*/ 	.word	0x000007e0
        /*0268*/ 	.word	0x000000ff
        /*026c*/ 	.word	0x00000058
        /*0270*/ 	.short	0x0100
        /*0272*/ 	.byte	0x04
	.zero		1


	//   ....[23]....
        /*0274*/ 	.word	0x000007f0
        /*0278*/ 	.word	0x000000ff
        /*027c*/ 	.word	0x00000170
        /*0280*/ 	.short	0x0100
        /*0282*/ 	.byte	0x04
	.zero		1


	//   ....[24]....
        /*0284*/ 	.word	0x00000800
        /*0288*/ 	.word	0x000000ff
        /*028c*/ 	.word	0x00000060
        /*0290*/ 	.short	0x0100
        /*0292*/ 	.byte	0x04
	.zero		1


	//   ....[25]....
        /*0294*/ 	.word	0x00000810
        /*0298*/ 	.word	0x000000ff
        /*029c*/ 	.word	0x00000178
        /*02a0*/ 	.short	0x0100
        /*02a2*/ 	.byte	0x04
	.zero		1


	//   ....[26]....
        /*02a4*/ 	.word	0x00000820
        /*02a8*/ 	.word	0x000000ff
        /*02ac*/ 	.word	0x00000068
        /*02b0*/ 	.short	0x0100
        /*02b2*/ 	.byte	0x04
	.zero		1


	//   ....[27]....
        /*02b4*/ 	.word	0x00000830
        /*02b8*/ 	.word	0x000000ff
        /*02bc*/ 	.word	0x00000180
        /*02c0*/ 	.short	0x0100
        /*02c2*/ 	.byte	0x04
	.zero		1


	//   ....[28]....
        /*02c4*/ 	.word	0x00000840
        /*02c8*/ 	.word	0x000000ff
        /*02cc*/ 	.word	0x00000070
        /*02d0*/ 	.short	0x0100
        /*02d2*/ 	.byte	0x04
	.zero		1


	//   ....[29]....
        /*02d4*/ 	.word	0x00000850
        /*02d8*/ 	.word	0x000000ff
        /*02dc*/ 	.word	0x00000188
        /*02e0*/ 	.short	0x0100
        /*02e2*/ 	.byte	0x04
	.zero		1


	//   ....[30]....
        /*02e4*/ 	.word	0x00000860
        /*02e8*/ 	.word	0x000000ff
        /*02ec*/ 	.word	0x00000078
        /*02f0*/ 	.short	0x0100
        /*02f2*/ 	.byte	0x04
	.zero		1


	//   ....[31]....
        /*02f4*/ 	.word	0x00000870
        /*02f8*/ 	.word	0x000000ff
        /*02fc*/ 	.word	0x00000190
        /*0300*/ 	.short	0x0100
        /*0302*/ 	.byte	0x04
	.zero		1


	//   ....[32]....
        /*0304*/ 	.word	0x00000880
        /*0308*/ 	.word	0x000000ff
        /*030c*/ 	.word	0x00000080
        /*0310*/ 	.short	0x0100
        /*0312*/ 	.byte	0x04
	.zero		1


	//   ....[33]....
        /*0314*/ 	.word	0x00000890
        /*0318*/ 	.word	0x000000ff
        /*031c*/ 	.word	0x00000198
        /*0320*/ 	.short	0x0100
        /*0322*/ 	.byte	0x04
	.zero		1


	//   ....[34]....
        /*0324*/ 	.word	0x000008a0
        /*0328*/ 	.word	0x000000ff
        /*032c*/ 	.word	0x00000088
        /*0330*/ 	.short	0x0100
        /*0332*/ 	.byte	0x04
	.zero		1


	//   ....[35]....
        /*0334*/ 	.word	0x000008b0
        /*0338*/ 	.word	0x000000ff
        /*033c*/ 	.word	0x000001a0
        /*0340*/ 	.short	0x0100
        /*0342*/ 	.byte	0x04
	.zero		1


	//   ....[36]....
        /*0344*/ 	.word	0x000008c0
        /*0348*/ 	.word	0x000000ff
        /*034c*/ 	.word	0x00000090
        /*0350*/ 	.short	0x0100
        /*0352*/ 	.byte	0x04
	.zero		1


	//   ....[37]....
        /*0354*/ 	.word	0x000008d0
        /*0358*/ 	.word	0x000000ff
        /*035c*/ 	.word	0x000001a8
        /*0360*/ 	.short	0x0100
        /*0362*/ 	.byte	0x04
	.zero		1


	//   ....[38]....
        /*0364*/ 	.word	0x000008e0
        /*0368*/ 	.word	0x000000ff
        /*036c*/ 	.word	0x00000098
        /*0370*/ 	.short	0x0100
        /*0372*/ 	.byte	0x04
	.zero		1


	//   ....[39]....
        /*0374*/ 	.word	0x000008f0
        /*0378*/ 	.word	0x000000ff
        /*037c*/ 	.word	0x000001b0
        /*0380*/ 	.short	0x0100
        /*0382*/ 	.byte	0x04
	.zero		1


	//   ....[40]....
        /*0384*/ 	.word	0x00000900
        /*0388*/ 	.word	0x000000ff
        /*038c*/ 	.word	0x000000a0
        /*0390*/ 	.short	0x0100
        /*0392*/ 	.byte	0x04
	.zero		1


	//   ....[41]....
        /*0394*/ 	.word	0x00000910
        /*0398*/ 	.word	0x000000ff
        /*039c*/ 	.word	0x000001b8
        /*03a0*/ 	.short	0x0100
        /*03a2*/ 	.byte	0x04
	.zero		1


	//   ....[42]....
        /*03a4*/ 	.word	0x00000920
        /*03a8*/ 	.word	0x000000ff
        /*03ac*/ 	.word	0x000000a8
        /*03b0*/ 	.short	0x0100
        /*03b2*/ 	.byte	0x04
	.zero		1


	//   ....[43]....
        /*03b4*/ 	.word	0x00000930
        /*03b8*/ 	.word	0x000000ff
        /*03bc*/ 	.word	0x000001c0
        /*03c0*/ 	.short	0x0100
        /*03c2*/ 	.byte	0x04
	.zero		1


	//   ....[44]....
        /*03c4*/ 	.word	0x00000940
        /*03c8*/ 	.word	0x000000ff
        /*03cc*/ 	.word	0x000000b0
        /*03d0*/ 	.short	0x0100
        /*03d2*/ 	.byte	0x04
	.zero		1


	//   ....[45]....
        /*03d4*/ 	.word	0x00000950
        /*03d8*/ 	.word	0x000000ff
        /*03dc*/ 	.word	0x000001c8
        /*03e0*/ 	.short	0x0100
        /*03e2*/ 	.byte	0x04
	.zero		1


	//   ....[46]....
        /*03e4*/ 	.word	0x00000960
        /*03e8*/ 	.word	0x000000ff
        /*03ec*/ 	.word	0x000000b8
        /*03f0*/ 	.short	0x0100
        /*03f2*/ 	.byte	0x04
	.zero		1


	//   ....[47]....
        /*03f4*/ 	.word	0x00000970
        /*03f8*/ 	.word	0x000000ff
        /*03fc*/ 	.word	0x000001d0
        /*0400*/ 	.short	0x0100
        /*0402*/ 	.byte	0x04
	.zero		1


	//   ....[48]....
        /*0404*/ 	.word	0x00000980
        /*0408*/ 	.word	0x000000ff
        /*040c*/ 	.word	0x000000c0
        /*0410*/ 	.short	0x0100
        /*0412*/ 	.byte	0x04
	.zero		1


	//   ....[49]....
        /*0414*/ 	.word	0x00000990
        /*0418*/ 	.word	0x000000ff
        /*041c*/ 	.word	0x000001d8
        /*0420*/ 	.short	0x0100
        /*0422*/ 	.byte	0x04
	.zero		1


	//   ....[50]....
        /*0424*/ 	.word	0x000009a0
        /*0428*/ 	.word	0x000000ff
        /*042c*/ 	.word	0x000000c8
        /*0430*/ 	.short	0x0100
        /*0432*/ 	.byte	0x04
	.zero		1


	//   ....[51]....
        /*0434*/ 	.word	0x000009b0
        /*0438*/ 	.word	0x000000ff
        /*043c*/ 	.word	0x000001e0
        /*0440*/ 	.short	0x0100
        /*0442*/ 	.byte	0x04
	.zero		1


	//   ....[52]....
        /*0444*/ 	.word	0x000009c0
        /*0448*/ 	.word	0x000000ff
        /*044c*/ 	.word	0x000000d0
        /*0450*/ 	.short	0x0100
        /*0452*/ 	.byte	0x04
	.zero		1


	//   ....[53]....
        /*0454*/ 	.word	0x000009d0
        /*0458*/ 	.word	0x000000ff
        /*045c*/ 	.word	0x000001e8
        /*0460*/ 	.short	0x0100
        /*0462*/ 	.byte	0x04
	.zero		1


	//   ....[54]....
        /*0464*/ 	.word	0x000009e0
        /*0468*/ 	.word	0x000000ff
        /*046c*/ 	.word	0x000000d8
        /*0470*/ 	.short	0x0100
        /*0472*/ 	.byte	0x04
	.zero		1


	//   ....[55]....
        /*0474*/ 	.word	0x000009f0
        /*0478*/ 	.word	0x000000ff
        /*047c*/ 	.word	0x000001f0
        /*0480*/ 	.short	0x0100
        /*0482*/ 	.byte	0x04
	.zero		1


	//   ....[56]....
        /*0484*/ 	.word	0x00000a00
        /*0488*/ 	.word	0x000000ff
        /*048c*/ 	.word	0x000000e0
        /*0490*/ 	.short	0x0100
        /*0492*/ 	.byte	0x04
	.zero		1


	//   ....[57]....
        /*0494*/ 	.word	0x00000a10
        /*0498*/ 	.word	0x000000ff
        /*049c*/ 	.word	0x000001f8
        /*04a0*/ 	.short	0x0100
        /*04a2*/ 	.byte	0x04
	.zero		1


	//   ....[58]....
        /*04a4*/ 	.word	0x00000a20
        /*04a8*/ 	.word	0x000000ff
        /*04ac*/ 	.word	0x000000e8
        /*04b0*/ 	.short	0x0100
        /*04b2*/ 	.byte	0x04
	.zero		1


	//   ....[59]....
        /*04b4*/ 	.word	0x00000a30
        /*04b8*/ 	.word	0x000000ff
        /*04bc*/ 	.word	0x00000200
        /*04c0*/ 	.short	0x0100
        /*04c2*/ 	.byte	0x04
	.zero		1


	//   ....[60]....
        /*04c4*/ 	.word	0x00000a40
        /*04c8*/ 	.word	0x000000ff
        /*04cc*/ 	.word	0x000000f0
        /*04d0*/ 	.short	0x0100
        /*04d2*/ 	.byte	0x04
	.zero		1


	//   ....[61]....
        /*04d4*/ 	.word	0x00000a50
        /*04d8*/ 	.word	0x000000ff
        /*04dc*/ 	.word	0x00000208
        /*04e0*/ 	.short	0x0100
        /*04e2*/ 	.byte	0x04
	.zero		1


	//   ....[62]....
        /*04e4*/ 	.word	0x00000a60
        /*04e8*/ 	.word	0x000000ff
        /*04ec*/ 	.word	0x000000f8
        /*04f0*/ 	.short	0x0100
        /*04f2*/ 	.byte	0x04
	.zero		1


	//   ....[63]....
        /*04f4*/ 	.word	0x00000a70
        /*04f8*/ 	.word	0x000000ff
        /*04fc*/ 	.word	0x00000210
        /*0500*/ 	.short	0x0100
        /*0502*/ 	.byte	0x04
	.zero		1


	//   ....[64]....
        /*0504*/ 	.word	0x00000a80
        /*0508*/ 	.word	0x000000ff
        /*050c*/ 	.word	0x00000100
        /*0510*/ 	.short	0x0100
        /*0512*/ 	.byte	0x04
	.zero		1


	//   ....[65]....
        /*0514*/ 	.word	0x00000a90
        /*0518*/ 	.word	0x000000ff
        /*051c*/ 	.word	0x00000218
        /*0520*/ 	.short	0x0100
        /*0522*/ 	.byte	0x04
	.zero		1


	//   ....[66]....
        /*0524*/ 	.word	0x00000aa0
        /*0528*/ 	.word	0x000000ff
        /*052c*/ 	.word	0x00000108
        /*0530*/ 	.short	0x0100
        /*0532*/ 	.byte	0x04
	.zero		1


	//   ....[67]....
        /*0534*/ 	.word	0x00000ab0
        /*0538*/ 	.word	0x000000ff
        /*053c*/ 	.word	0x00000220
        /*0540*/ 	.short	0x0100
        /*0542*/ 	.byte	0x04
	.zero		1


	//   ....[68]....
        /*0544*/ 	.word	0x00000ac0
        /*0548*/ 	.word	0x000000ff
        /*054c*/ 	.word	0x00000110
        /*0550*/ 	.short	0x0100
        /*0552*/ 	.byte	0x04
	.zero		1


	//   ....[69]....
        /*0554*/ 	.word	0x00000ad0
        /*0558*/ 	.word	0x000000ff
        /*055c*/ 	.word	0x00000228
        /*0560*/ 	.short	0x0100
        /*0562*/ 	.byte	0x04
	.zero		1


	//   ....[70]....
        /*0564*/ 	.word	0x00000c10
        /*0568*/ 	.word	0x000000ff
        /*056c*/ 	.word	0x00000230
        /*0570*/ 	.short	0x0100
        /*0572*/ 	.byte	0x04
	.zero		1


	//   ....[71]....
        /*0574*/ 	.word	0x00000c20
        /*0578*/ 	.word	0x000000ff
        /*057c*/ 	.word	0x00000248
        /*0580*/ 	.short	0x0100
        /*0582*/ 	.byte	0x04
	.zero		1


	//   ....[72]....
        /*0584*/ 	.word	0x00000c30
        /*0588*/ 	.word	0x000000ff
        /*058c*/ 	.word	0x00000238
        /*0590*/ 	.short	0x0100
        /*0592*/ 	.byte	0x04
	.zero		1


	//   ....[73]....
        /*0594*/ 	.word	0x00000c40
        /*0598*/ 	.word	0x000000ff
        /*059c*/ 	.word	0x00000250
        /*05a0*/ 	.short	0x0100
        /*05a2*/ 	.byte	0x04
	.zero		1


	//   ....[74]....
        /*05a4*/ 	.word	0x00000c50
        /*05a8*/ 	.word	0x000000ff
        /*05ac*/ 	.word	0x00000240
        /*05b0*/ 	.short	0x0100
        /*05b2*/ 	.byte	0x04
	.zero		1


	//   ....[75]....
        /*05b4*/ 	.word	0x00000c60
        /*05b8*/ 	.word	0x000000ff
        /*05bc*/ 	.word	0x00000258
        /*05c0*/ 	.short	0x0100
        /*05c2*/ 	.byte	0x04
	.zero		1


	//   ....[76]....
        /*05c4*/ 	.word	0x00000d50
        /*05c8*/ 	.word	0x000000ff
        /*05cc*/ 	.word	0x00000260
        /*05d0*/ 	.short	0x0100
        /*05d2*/ 	.byte	0x06
	.zero		1


	//   ....[77]....
        /*05d4*/ 	.word	0x00000d60
        /*05d8*/ 	.word	0x000000ff
        /*05dc*/ 	.word	0x00000268
        /*05e0*/ 	.short	0x0100
        /*05e2*/ 	.byte	0x06
	.zero		1


	//   ....[78]....
        /*05e4*/ 	.word	0x00000ea0
        /*05e8*/ 	.word	0x000000ff
        /*05ec*/ 	.word	0x00000270
        /*05f0*/ 	.short	0x0100
        /*05f2*/ 	.byte	0x06
	.zero		1


	//   ....[79]....
        /*05f4*/ 	.word	0x00000eb0
        /*05f8*/ 	.word	0x000000ff
        /*05fc*/ 	.word	0x00000280
        /*0600*/ 	.short	0x0100
        /*0602*/ 	.byte	0x06
	.zero		1


	//   ....[80]....
        /*0604*/ 	.word	0x00000ec0
        /*0608*/ 	.word	0x000000ff
        /*060c*/ 	.word	0x00000278
        /*0610*/ 	.short	0x0100
        /*0612*/ 	.byte	0x06
	.zero		1


	//   ....[81]....
        /*0614*/ 	.word	0x00000ed0
        /*0618*/ 	.word	0x000000ff
        /*061c*/ 	.word	0x00000288
        /*0620*/ 	.short	0x0100
        /*0622*/ 	.byte	0x06
	.zero		1


	//   ....[82]....
        /*0624*/ 	.word	0x00001000
        /*0628*/ 	.word	0x000000ff
        /*062c*/ 	.word	0x00000290
        /*0630*/ 	.short	0x0100
        /*0632*/ 	.byte	0x04
	.zero		1


	//   ....[83]....
        /*0634*/ 	.word	0x00001010
        /*0638*/ 	.word	0x000000ff
        /*063c*/ 	.word	0x000002b0
        /*0640*/ 	.short	0x0100
        /*0642*/ 	.byte	0x04
	.zero		1


	//   ....[84]....
        /*0644*/ 	.word	0x00001020
        /*0648*/ 	.word	0x000000ff
        /*064c*/ 	.word	0x00000298
        /*0650*/ 	.short	0x0100
        /*0652*/ 	.byte	0x04
	.zero		1


	//   ....[85]....
        /*0654*/ 	.word	0x00001030
        /*0658*/ 	.word	0x000000ff
        /*065c*/ 	.word	0x000002b8
        /*0660*/ 	.short	0x0100
        /*0662*/ 	.byte	0x04
	.zero		1


	//   ....[86]....
        /*0664*/ 	.word	0x00001040
        /*0668*/ 	.word	0x000000ff
        /*066c*/ 	.word	0x000002a0
        /*0670*/ 	.short	0x0100
        /*0672*/ 	.byte	0x04
	.zero		1


	//   ....[87]....
        /*0674*/ 	.word	0x00001050
        /*0678*/ 	.word	0x000000ff
        /*067c*/ 	.word	0x000002c0
        /*0680*/ 	.short	0x0100
        /*0682*/ 	.byte	0x04
	.zero		1


	//   ....[88]....
        /*0684*/ 	.word	0x00001060
        /*0688*/ 	.word	0x000000ff
        /*068c*/ 	.word	0x000002a8
        /*0690*/ 	.short	0x0100
        /*0692*/ 	.byte	0x04
	.zero		1


	//   ....[89]....
        /*0694*/ 	.word	0x00001070
        /*0698*/ 	.word	0x000000ff
        /*069c*/ 	.word	0x000002c8
        /*06a0*/ 	.short	0x0100
        /*06a2*/ 	.byte	0x04
	.zero		1


	//   ....[90]....
        /*06a4*/ 	.word	0x00001170
        /*06a8*/ 	.word	0x000000ff
        /*06ac*/ 	.word	0x000002d0
        /*06b0*/ 	.short	0x0100
        /*06b2*/ 	.byte	0x04
	.zero		1


	//   ....[91]....
        /*06b4*/ 	.word	0x00001180
        /*06b8*/ 	.word	0x000000ff
        /*06bc*/ 	.word	0x000002e0
        /*06c0*/ 	.short	0x0100
        /*06c2*/ 	.byte	0x04
	.zero		1


	//   ....[92]....
        /*06c4*/ 	.word	0x00001190
        /*06c8*/ 	.word	0x000000ff
        /*06cc*/ 	.word	0x000002d8
        /*06d0*/ 	.short	0x0100
        /*06d2*/ 	.byte	0x04
	.zero		1


	//   ....[93]....
        /*06d4*/ 	.word	0x000011a0
        /*06d8*/ 	.word	0x000000ff
        /*06dc*/ 	.word	0x000002e8
        /*06e0*/ 	.short	0x0100
        /*06e2*/ 	.byte	0x04
	.zero		1


	//   ....[94]....
        /*06e4*/ 	.word	0x000012a0
        /*06e8*/ 	.word	0x000000ff
        /*06ec*/ 	.word	0x000002f0
        /*06f0*/ 	.short	0x0100
        /*06f2*/ 	.byte	0x06
	.zero		1


	//   ....[95]....
        /*06f4*/ 	.word	0x00001ed0
        /*06f8*/ 	.word	0x00000000
        /*06fc*/ 	.word	0x000002e0
        /*0700*/ 	.short	0x010a
        /*0702*/ 	.byte	0xff
	.zero		1


	//   ....[96]....
        /*0704*/ 	.word	0x00001f00
        /*0708*/ 	.word	0x00000000
        /*070c*/ 	.word	0x000002d0
        /*0710*/ 	.short	0x0101
        /*0712*/ 	.byte	0xff
	.zero		1


	//   ....[97]....
        /*0714*/ 	.word	0x00001fa0
        /*0718*/ 	.word	0x000000ff
        /*071c*/ 	.word	0x00000118
        /*0720*/ 	.short	0x010a
        /*0722*/ 	.byte	0x04
	.zero		1


	//   ....[98]....
        /*0724*/ 	.word	0x00002070
        /*0728*/ 	.word	0x000000ff
        /*072c*/ 	.word	0x00000118
        /*0730*/ 	.short	0x010a
        /*0732*/ 	.byte	0x21
	.zero		1


	//   ....[99]....
        /*0734*/ 	.word	0x00002220
        /*0738*/ 	.word	0x000000ff
        /*073c*/ 	.word	0x00000118
        /*0740*/ 	.short	0x010a
        /*0742*/ 	.byte	0x05
	.zero		1


	//   ....[100]....
        /*0744*/ 	.word	0x00002340
        /*0748*/ 	.word	0x000000ff
        /*074c*/ 	.word	0x00000268
        /*0750*/ 	.short	0x0101
        /*0752*/ 	.byte	0x0d
	.zero		1


	//   ....[101]....
        /*0754*/ 	.word	0x00002360
        /*0758*/ 	.word	0x000000ff
        /*075c*/ 	.word	0x00000118
        /*0760*/ 	.short	0x010a
        /*0762*/ 	.byte	0x04
	.zero		1


	//   ....[102]....
        /*0764*/ 	.word	0x000023e0
        /*0768*/ 	.word	0x000000ff
        /*076c*/ 	.word	0x00000118
        /*0770*/ 	.short	0x010a
        /*0772*/ 	.byte	0x11
	.zero		1


	//   ....[103]....
        /*0774*/ 	.word	0x00002580
        /*0778*/ 	.word	0x000000ff
        /*077c*/ 	.word	0x00000118
        /*0780*/ 	.short	0x010a
        /*0782*/ 	.byte	0x05
	.zero		1


	//   ....[104]....
        /*0784*/ 	.word	0x000026c0
        /*0788*/ 	.word	0x00000003
        /*078c*/ 	.word	0x00000270
        /*0790*/ 	.short	0x010a
        /*0792*/ 	.byte	0xff
	.zero		1


	//   ....[105]....
        /*0794*/ 	.word	0x00002810
        /*0798*/ 	.word	0x00000000
        /*079c*/ 	.word	0x00000000
        /*07a0*/ 	.short	0x0101
        /*07a2*/ 	.byte	0xff
	.zero		1


	//   ....[106]....
        /*07a4*/ 	.word	0x00002dd0
        /*07a8*/ 	.word	0x000000ff
        /*07ac*/ 	.word	0x00000000
        /*07b0*/ 	.short	0x010a
        /*07b2*/ 	.byte	0x04
	.zero		1


	//   ....[107]....
        /*07b4*/ 	.word	0x00002e60
        /*07b8*/ 	.word	0x000000ff
        /*07bc*/ 	.word	0x00000000
        /*07c0*/ 	.short	0x010a
        /*07c2*/ 	.byte	0x05
	.zero		1


	//   ....[108]....
        /*07c4*/ 	.word	0x00002ef0
        /*07c8*/ 	.word	0x000000ff
        /*07cc*/ 	.word	0x00000000
        /*07d0*/ 	.short	0x010a
        /*07d2*/ 	.byte	0x05
	.zero		1


	//   ....[109]....
        /*07d4*/ 	.word	0x00002f80
        /*07d8*/ 	.word	0x000000ff
        /*07dc*/ 	.word	0x00000000
        /*07e0*/ 	.short	0x010a
        /*07e2*/ 	.byte	0x05
	.zero		1


	//   ....[110]....
        /*07e4*/ 	.word	0x00003010
        /*07e8*/ 	.word	0x000000ff
        /*07ec*/ 	.word	0x00000000
        /*07f0*/ 	.short	0x010a
        /*07f2*/ 	.byte	0x05
	.zero		1


	//   ....[111]....
        /*07f4*/ 	.word	0x000030a0
        /*07f8*/ 	.word	0x000000ff
        /*07fc*/ 	.word	0x00000000
        /*0800*/ 	.short	0x010a
        /*0802*/ 	.byte	0x05
	.zero		1


	//   ....[112]....
        /*0804*/ 	.word	0x00003130
        /*0808*/ 	.word	0x000000ff
        /*080c*/ 	.word	0x00000000
        /*0810*/ 	.short	0x010a
        /*0812*/ 	.byte	0x05
	.zero		1


	//   ....[113]....
        /*0814*/ 	.word	0x000031c0
        /*0818*/ 	.word	0x000000ff
        /*081c*/ 	.word	0x00000000
        /*0820*/ 	.short	0x010a
        /*0822*/ 	.byte	0x05
	.zero		1


	//   ....[114]....
        /*0824*/ 	.word	0x00003250
        /*0828*/ 	.word	0x000000ff
        /*082c*/ 	.word	0x00000000
        /*0830*/ 	.short	0x010a
        /*0832*/ 	.byte	0x05
	.zero		1


	//   ....[115]....
        /*0834*/ 	.word	0x000032e0
        /*0838*/ 	.word	0x000000ff
        /*083c*/ 	.word	0x00000000
        /*0840*/ 	.short	0x010a
        /*0842*/ 	.byte	0x05
	.zero		1


	//   ....[116]....
        /*0844*/ 	.word	0x00003370
        /*0848*/ 	.word	0x000000ff
        /*084c*/ 	.word	0x00000000
        /*0850*/ 	.short	0x010a
        /*0852*/ 	.byte	0x05
	.zero		1


	//   ....[117]....
        /*0854*/ 	.word	0x00003400
        /*0858*/ 	.word	0x000000ff
        /*085c*/ 	.word	0x00000000
        /*0860*/ 	.short	0x010a
        /*0862*/ 	.byte	0x05
	.zero		1


	//   ....[118]....
        /*0864*/ 	.word	0x00003490
        /*0868*/ 	.word	0x000000ff
        /*086c*/ 	.word	0x00000000
        /*0870*/ 	.short	0x010a
        /*0872*/ 	.byte	0x05
	.zero		1


	//   ....[119]....
        /*0874*/ 	.word	0x00003520
        /*0878*/ 	.word	0x000000ff
        /*087c*/ 	.word	0x00000000
        /*0880*/ 	.short	0x010a
        /*0882*/ 	.byte	0x05
	.zero		1


	//   ....[120]....
        /*0884*/ 	.word	0x000035b0
        /*0888*/ 	.word	0x000000ff
        /*088c*/ 	.word	0x00000000
        /*0890*/ 	.short	0x010a
        /*0892*/ 	.byte	0x05
	.zero		1


	//   ....[121]....
        /*0894*/ 	.word	0x00003640
        /*0898*/ 	.word	0x000000ff
        /*089c*/ 	.word	0x00000000
        /*08a0*/ 	.short	0x010a
        /*08a2*/ 	.byte	0x05
	.zero		1


	//   ....[122]....
        /*08a4*/ 	.word	0x000036d0
        /*08a8*/ 	.word	0x000000ff
        /*08ac*/ 	.word	0x00000000
        /*08b0*/ 	.short	0x010a
        /*08b2*/ 	.byte	0x05
	.zero		1


	//   ....[123]....
        /*08b4*/ 	.word	0x00003760
        /*08b8*/ 	.word	0x000000ff
        /*08bc*/ 	.word	0x00000000
        /*08c0*/ 	.short	0x010a
        /*08c2*/ 	.byte	0x05
	.zero		1


	//   ....[124]....
        /*08c4*/ 	.word	0x000037f0
        /*08c8*/ 	.word	0x000000ff
        /*08cc*/ 	.word	0x00000000
        /*08d0*/ 	.short	0x010a
        /*08d2*/ 	.byte	0x05
	.zero		1


	//   ....[125]....
        /*08d4*/ 	.word	0x00003880
        /*08d8*/ 	.word	0x000000ff
        /*08dc*/ 	.word	0x00000000
        /*08e0*/ 	.short	0x010a
        /*08e2*/ 	.byte	0x05
	.zero		1


	//   ....[126]....
        /*08e4*/ 	.word	0x00003910
        /*08e8*/ 	.word	0x000000ff
        /*08ec*/ 	.word	0x00000000
        /*08f0*/ 	.short	0x010a
        /*08f2*/ 	.byte	0x05
	.zero		1


	//   ....[127]....
        /*08f4*/ 	.word	0x000039a0
        /*08f8*/ 	.word	0x000000ff
        /*08fc*/ 	.word	0x00000000
        /*0900*/ 	.short	0x010a
        /*0902*/ 	.byte	0x05
	.zero		1


	//   ....[128]....
        /*0904*/ 	.word	0x00003a30
        /*0908*/ 	.word	0x000000ff
        /*090c*/ 	.word	0x00000000
        /*0910*/ 	.short	0x010a
        /*0912*/ 	.byte	0x05
	.zero		1


	//   ....[129]....
        /*0914*/ 	.word	0x00003ac0
        /*0918*/ 	.word	0x000000ff
        /*091c*/ 	.word	0x00000000
        /*0920*/ 	.short	0x010a
        /*0922*/ 	.byte	0x05
	.zero		1


	//   ....[130]....
        /*0924*/ 	.word	0x00003b50
        /*0928*/ 	.word	0x000000ff
        /*092c*/ 	.word	0x00000000
        /*0930*/ 	.short	0x010a
        /*0932*/ 	.byte	0x05
	.zero		1


	//   ....[131]....
        /*0934*/ 	.word	0x00003be0
        /*0938*/ 	.word	0x000000ff
        /*093c*/ 	.word	0x00000000
        /*0940*/ 	.short	0x010a
        /*0942*/ 	.byte	0x05
	.zero		1


	//   ....[132]....
        /*0944*/ 	.word	0x00003c70
        /*0948*/ 	.word	0x000000ff
        /*094c*/ 	.word	0x00000000
        /*0950*/ 	.short	0x010a
        /*0952*/ 	.byte	0x05
	.zero		1


	//   ....[133]....
        /*0954*/ 	.word	0x00003d00
        /*0958*/ 	.word	0x000000ff
        /*095c*/ 	.word	0x00000000
        /*0960*/ 	.short	0x010a
        /*0962*/ 	.byte	0x05
	.zero		1


	//   ....[134]....
        /*0964*/ 	.word	0x00003d90
        /*0968*/ 	.word	0x000000ff
        /*096c*/ 	.word	0x00000000
        /*0970*/ 	.short	0x010a
        /*0972*/ 	.byte	0x05
	.zero		1


	//   ....[135]....
        /*0974*/ 	.word	0x00003e20
        /*0978*/ 	.word	0x000000ff
        /*097c*/ 	.word	0x00000000
        /*0980*/ 	.short	0x010a
        /*0982*/ 	.byte	0x05
	.zero		1


	//   ....[136]....
        /*0984*/ 	.word	0x00003eb0
        /*0988*/ 	.word	0x000000ff
        /*098c*/ 	.word	0x00000000
        /*0990*/ 	.short	0x010a
        /*0992*/ 	.byte	0x05
	.zero		1


	//   ....[137]....
        /*0994*/ 	.word	0x00003f40
        /*0998*/ 	.word	0x000000ff
        /*099c*/ 	.word	0x00000000
        /*09a0*/ 	.short	0x010a
        /*09a2*/ 	.byte	0x05
	.zero		1


	//   ....[138]....
        /*09a4*/ 	.word	0x00003fd0
        /*09a8*/ 	.word	0x000000ff
        /*09ac*/ 	.word	0x00000000
        /*09b0*/ 	.short	0x010a
        /*09b2*/ 	.byte	0x05
	.zero		1


	//   ....[139]....
        /*09b4*/ 	.word	0x00004060
        /*09b8*/ 	.word	0x000000ff
        /*09bc*/ 	.word	0x00000000
        /*09c0*/ 	.short	0x010a
        /*09c2*/ 	.byte	0x05
	.zero		1


	//   ....[140]....
        /*09c4*/ 	.word	0x00004100
        /*09c8*/ 	.word	0x00000000
        /*09cc*/ 	.word	0x00000000
        /*09d0*/ 	.short	0x010a
        /*09d2*/ 	.byte	0xff
	.zero		1


	//   ....[141]....
        /*09d4*/ 	.word	0x00004240
        /*09d8*/ 	.word	0x00000000
        /*09dc*/ 	.word	0x000002d0
        /*09e0*/ 	.short	0x010a
        /*09e2*/ 	.byte	0xff
	.zero		1


	//   ....[142]....
        /*09e4*/ 	.word	0x000042b0
        /*09e8*/ 	.word	0x00000000
        /*09ec*/ 	.word	0x00000000
        /*09f0*/ 	.short	0x0101
        /*09f2*/ 	.byte	0xff
	.zero		1


	//   ....[143]....
        /*09f4*/ 	.word	0x000042d0
        /*09f8*/ 	.word	0x000000ff
        /*09fc*/ 	.word	0x00000280
        /*0a00*/ 	.short	0x010a
        /*0a02*/ 	.byte	0x04
	.zero		1


	//   ....[144]....
        /*0a04*/ 	.word	0x000043f0
        /*0a08*/ 	.word	0x00000000
        /*0a0c*/ 	.word	0x00000270
        /*0a10*/ 	.short	0x010a
        /*0a12*/ 	.byte	0xff
	.zero		1


	//   ....[145]....
        /*0a14*/ 	.word	0x000044f0
        /*0a18*/ 	.word	0x00000000
        /*0a1c*/ 	.word	0x00000000
        /*0a20*/ 	.short	0x0101
        /*0a22*/ 	.byte	0xff
	.zero		1


	//   ....[146]....
        /*0a24*/ 	.word	0x00004580
        /*0a28*/ 	.word	0x000000ff
        /*0a2c*/ 	.word	0x00000280
        /*0a30*/ 	.short	0x0106
        /*0a32*/ 	.byte	0x04
	.zero		1


	//   ....[147]....
        /*0a34*/ 	.word	0x000045a0
        /*0a38*/ 	.word	0x000000ff
        /*0a3c*/ 	.word	0x00000280
        /*0a40*/ 	.short	0x010a
        /*0a42*/ 	.byte	0x04
	.zero		1


	//   ....[148]....
        /*0a44*/ 	.word	0x00004630
        /*0a48*/ 	.word	0x000000ff
        /*0a4c*/ 	.word	0x00000280
        /*0a50*/ 	.short	0x0106
        /*0a52*/ 	.byte	0x07
	.zero		1


	//   ....[149]....
        /*0a54*/ 	.word	0x00004670
        /*0a58*/ 	.word	0x00000000
        /*0a5c*/ 	.word	0x00000280
        /*0a60*/ 	.short	0x010a
        /*0a62*/ 	.byte	0xff
	.zero		1


	//   ....[150]....
        /*0a64*/ 	.word	0x000048c0
        /*0a68*/ 	.word	0x000000ff
        /*0a6c*/ 	.word	0x00000008
        /*0a70*/ 	.short	0x010a
        /*0a72*/ 	.byte	0x05
	.zero		1


	//   ....[151]....
        /*0a74*/ 	.word	0x000048e0
        /*0a78*/ 	.word	0x000000ff
        /*0a7c*/ 	.word	0x00000008
        /*0a80*/ 	.short	0x010a
        /*0a82*/ 	.byte	0x05
	.zero		1


	//   ....[152]....
        /*0a84*/ 	.word	0x00004a70
        /*0a88*/ 	.word	0x000000ff
        /*0a8c*/ 	.word	0x00000008
        /*0a90*/ 	.short	0x010a
        /*0a92*/ 	.byte	0x05
	.zero		1


	//   ....[153]....
        /*0a94*/ 	.word	0x00004a90
        /*0a98*/ 	.word	0x000000ff
        /*0a9c*/ 	.word	0x00000008
        /*0aa0*/ 	.short	0x010a
        /*0aa2*/ 	.byte	0x05
	.zero		1


	//   ....[154]....
        /*0aa4*/ 	.word	0x00004b50
        /*0aa8*/ 	.word	0x000000ff
        /*0aac*/ 	.word	0x00000000
        /*0ab0*/ 	.short	0x0101
        /*0ab2*/ 	.byte	0x04
	.zero		1


	//   ....[155]....
        /*0ab4*/ 	.word	0x00004e50
        /*0ab8*/ 	.word	0x00000000
        /*0abc*/ 	.word	0x00000270
        /*0ac0*/ 	.short	0x010a
        /*0ac2*/ 	.byte	0xff
	.zero		1


	//   ....[156]....
        /*0ac4*/ 	.word	0x00004f10
        /*0ac8*/ 	.word	0x00000000
        /*0acc*/ 	.word	0x00000000
        /*0ad0*/ 	.short	0x0101
        /*0ad2*/ 	.byte	0xff
	.zero		1


	//   ....[157]....
        /*0ad4*/ 	.word	0x00004fd0
        /*0ad8*/ 	.word	0x000000ff
        /*0adc*/ 	.word	0x00000000
        /*0ae0*/ 	.short	0x010a
        /*0ae2*/ 	.byte	0x04
	.zero		1


	//   ....[158]....
        /*0ae4*/ 	.word	0x00004fe0
        /*0ae8*/ 	.word	0x000000ff
        /*0aec*/ 	.word	0x000002b0
        /*0af0*/ 	.short	0x010a
        /*0af2*/ 	.byte	0x17
	.zero		1


	//   ....[159]....
        /*0af4*/ 	.word	0x00005090
        /*0af8*/ 	.word	0x000000ff
        /*0afc*/ 	.word	0x00000000
        /*0b00*/ 	.short	0x010a
        /*0b02*/ 	.byte	0x05
	.zero		1


	//   ....[160]....
        /*0b04*/ 	.word	0x000051d0
        /*0b08*/ 	.word	0x000000ff
        /*0b0c*/ 	.word	0x00000000
        /*0b10*/ 	.short	0x010a
        /*0b12*/ 	.byte	0x04
	.zero		1


	//   ....[161]....
        /*0b14*/ 	.word	0x00005420
        /*0b18*/ 	.word	0x000000ff
        /*0b1c*/ 	.word	0x00000000
        /*0b20*/ 	.short	0x010a
        /*0b22*/ 	.byte	0x04
	.zero		1


	//   ....[162]....
        /*0b24*/ 	.word	0x000054b0
        /*0b28*/ 	.word	0x000000ff
        /*0b2c*/ 	.word	0x00000000
        /*0b30*/ 	.short	0x010a
        /*0b32*/ 	.byte	0x05
	.zero		1


	//   ....[163]....
        /*0b34*/ 	.word	0x00005540
        /*0b38*/ 	.word	0x000000ff
        /*0b3c*/ 	.word	0x00000000
        /*0b40*/ 	.short	0x010a
        /*0b42*/ 	.byte	0x05
	.zero		1


	//   ....[164]....
        /*0b44*/ 	.word	0x000055e0
        /*0b48*/ 	.word	0x00000000
        /*0b4c*/ 	.word	0x00000000
        /*0b50*/ 	.short	0x010a
        /*0b52*/ 	.byte	0xff
	.zero		1


	//   ....[165]....
        /*0b54*/ 	.word	0x00005620
        /*0b58*/ 	.word	0x00000000
        /*0b5c*/ 	.word	0x00000000
        /*0b60*/ 	.short	0x010a
        /*0b62*/ 	.byte	0xff
	.zero		1


	//   ....[166]....
        /*0b64*/ 	.word	0x00005690
        /*0b68*/ 	.word	0x000000ff
        /*0b6c*/ 	.word	0x00000000
        /*0b70*/ 	.short	0x0101
        /*0b72*/ 	.byte	0x04
	.zero		1


	//   ....[167]....
        /*0b74*/ 	.word	0x000056d0
        /*0b78*/ 	.word	0x000000ff
        /*0b7c*/ 	.word	0x000002f0
        /*0b80*/ 	.short	0x010a
        /*0b82*/ 	.byte	0x11
	.zero		1


	//   ....[168]....
        /*0b84*/ 	.word	0x00005720
        /*0b88*/ 	.word	0x000000ff
        /*0b8c*/ 	.word	0x00000000
        /*0b90*/ 	.short	0x0101
        /*0b92*/ 	.byte	0x04
	.zero		1


	//   ....[169]....
        /*0b94*/ 	.word	0x00005b90
        /*0b98*/ 	.word	0x0000000c
        /*0b9c*/ 	.word	0x00000270
        /*0ba0*/ 	.short	0x010a
        /*0ba2*/ 	.byte	0xff
	.zero		1


	//   ....[170]....
        /*0ba4*/ 	.word	0x00005d00
        /*0ba8*/ 	.word	0x00000000
        /*0bac*/ 	.word	0x00000000
        /*0bb0*/ 	.short	0x0101
        /*0bb2*/ 	.byte	0xff
	.zero		1


	//   ....[171]....
        /*0bb4*/ 	.word	0x00006180
        /*0bb8*/ 	.word	0x000000ff
        /*0bbc*/ 	.word	0x00000268
        /*0bc0*/ 	.short	0x010a
        /*0bc2*/ 	.byte	0x1d
	.zero		1


	//   ....[172]....
        /*0bc4*/ 	.word	0x00006340
        /*0bc8*/ 	.word	0x000000ff
        /*0bcc*/ 	.word	0x00000248
        /*0bd0*/ 	.short	0x010a
        /*0bd2*/ 	.byte	0x04
	.zero		1


	//   ....[173]....
        /*0bd4*/ 	.word	0x00006590
        /*0bd8*/ 	.word	0x000000ff
        /*0bdc*/ 	.word	0x00000230
        /*0be0*/ 	.short	0x010b
        /*0be2*/ 	.byte	0x04
	.zero		1


	//   ....[174]....
        /*0be4*/ 	.word	0x000065a0
        /*0be8*/ 	.word	0x000000ff
        /*0bec*/ 	.word	0x00000000
        /*0bf0*/ 	.short	0x0101
        /*0bf2*/ 	.byte	0x10
	.zero		1


	//   ....[175]....
        /*0bf4*/ 	.word	0x000065b0
        /*0bf8*/ 	.word	0x000000ff
        /*0bfc*/ 	.word	0x00000248
        /*0c00*/ 	.short	0x010a
        /*0c02*/ 	.byte	0x05
	.zero		1


	//   ....[176]....
        /*0c04*/ 	.word	0x00006810
        /*0c08*/ 	.word	0x000000ff
        /*0c0c*/ 	.word	0x00000230
        /*0c10*/ 	.short	0x010b
        /*0c12*/ 	.byte	0x05
	.zero		1


	//   ....[177]....
        /*0c14*/ 	.word	0x00006820
        /*0c18*/ 	.word	0x000000ff
        /*0c1c*/ 	.word	0x00000000
        /*0c20*/ 	.short	0x0101
        /*0c22*/ 	.byte	0x04
	.zero		1


	//   ....[178]....
        /*0c24*/ 	.word	0x000068e0
        /*0c28*/ 	.word	0x000000ff
        /*0c2c*/ 	.word	0x00000000
        /*0c30*/ 	.short	0x010a
        /*0c32*/ 	.byte	0x04
	.zero		1


	//   ....[179]....
        /*0c34*/ 	.word	0x00006970
        /*0c38*/ 	.word	0x000000ff
        /*0c3c*/ 	.word	0x00000000
        /*0c40*/ 	.short	0x010a
        /*0c42*/ 	.byte	0x05
	.zero		1


	//   ....[180]....
        /*0c44*/ 	.word	0x00006a10
        /*0c48*/ 	.word	0x00000000
        /*0c4c*/ 	.word	0x00000000
        /*0c50*/ 	.short	0x010a
        /*0c52*/ 	.byte	0xff
	.zero		1


	//   ....[181]....
        /*0c54*/ 	.word	0x00006d60
        /*0c58*/ 	.word	0x00000003
        /*0c5c*/ 	.word	0x00000270
        /*0c60*/ 	.short	0x010a
        /*0c62*/ 	.byte	0xff
	.zero		1


	//   ....[182]....
        /*0c64*/ 	.word	0x00006ee0
        /*0c68*/ 	.word	0x00000000
        /*0c6c*/ 	.word	0x00000000
        /*0c70*/ 	.short	0x0101
        /*0c72*/ 	.byte	0xff
	.zero		1


	//   ....[183]....
        /*0c74*/ 	.word	0x00007a70
        /*0c78*/ 	.word	0x00000000
        /*0c7c*/ 	.word	0x00000230
        /*0c80*/ 	.short	0x010a
        /*0c82*/ 	.byte	0xff
	.zero		1


	//   ....[184]....
        /*0c84*/ 	.word	0x00007aa0
        /*0c88*/ 	.word	0x00000035
        /*0c8c*/ 	.word	0x00000290
        /*0c90*/ 	.short	0x010a
        /*0c92*/ 	.byte	0xff
	.zero		1


	//   ....[185]....
        /*0c94*/ 	.word	0x00007bb0
        /*0c98*/ 	.word	0x00000000
        /*0c9c*/ 	.word	0x00000230
        /*0ca0*/ 	.short	0x010a
        /*0ca2*/ 	.byte	0xff
	.zero		1


	//   ....[186]....
        /*0ca4*/ 	.word	0x00007cc0
        /*0ca8*/ 	.word	0x00000035
        /*0cac*/ 	.word	0x00000290
        /*0cb0*/ 	.short	0x010a
        /*0cb2*/ 	.byte	0xff
	.zero		1


	//   ....[187]....
        /*0cb4*/ 	.word	0x000084e0
        /*0cb8*/ 	.word	0x00000000
        /*0cbc*/ 	.word	0x00000000
        /*0cc0*/ 	.short	0x0101
        /*0cc2*/ 	.byte	0xff
	.zero		1


	//   ....[188]....
        /*0cc4*/ 	.word	0x000084f0
        /*0cc8*/ 	.word	0x00000003
        /*0ccc*/ 	.word	0x00000230
        /*0cd0*/ 	.short	0x010a
        /*0cd2*/ 	.byte	0xff
	.zero		1


	//   ....[189]....
        /*0cd4*/ 	.word	0x000085b0
        /*0cd8*/ 	.word	0x00000003
        /*0cdc*/ 	.word	0x00000230
        /*0ce0*/ 	.short	0x010a
        /*0ce2*/ 	.byte	0xff
	.zero		1


	//   ....[190]....
        /*0ce4*/ 	.word	0x00008860
        /*0ce8*/ 	.word	0x00000035
        /*0cec*/ 	.word	0x00000000
        /*0cf0*/ 	.short	0x0101
        /*0cf2*/ 	.byte	0xff
	.zero		1


	//   ....[191]....
        /*0cf4*/ 	.word	0x00008ee0
        /*0cf8*/ 	.word	0x00000000
        /*0cfc*/ 	.word	0x00000000
        /*0d00*/ 	.short	0x0101
        /*0d02*/ 	.byte	0xff
	.zero		1


	//   ....[192]....
        /*0d04*/ 	.word	0x000091a0
        /*0d08*/ 	.word	0x000000ff
        /*0d0c*/ 	.word	0x00000000
        /*0d10*/ 	.short	0x0101
        /*0d12*/ 	.byte	0x04
	.zero		1


	//   ....[193]....
        /*0d14*/ 	.word	0x000091c0
        /*0d18*/ 	.word	0x00000000
        /*0d1c*/ 	.word	0x000002e0
        /*0d20*/ 	.short	0x010a
        /*0d22*/ 	.byte	0xff
	.zero		1


	//   ....[194]....
        /*0d24*/ 	.word	0x00009220
        /*0d28*/ 	.word	0x00000000
        /*0d2c*/ 	.word	0x00000118
        /*0d30*/ 	.short	0x010a
        /*0d32*/ 	.byte	0xff
	.zero		1


	//   ....[195]....
        /*0d34*/ 	.word	0x00009280
        /*0d38*/ 	.word	0x00000000
        /*0d3c*/ 	.word	0x00000118
        /*0d40*/ 	.short	0x010a
        /*0d42*/ 	.byte	0xff
	.zero		1


	//   ....[196]....
        /*0d44*/ 	.word	0x000092d0
        /*0d48*/ 	.word	0x00000003
        /*0d4c*/ 	.word	0x00000270
        /*0d50*/ 	.short	0x010a
        /*0d52*/ 	.byte	0xff
	.zero		1


	//   ....[197]....
        /*0d54*/ 	.word	0x00009330
        /*0d58*/ 	.word	0x00000000
        /*0d5c*/ 	.word	0x00000000
        /*0d60*/ 	.short	0x010a
        /*0d62*/ 	.byte	0xff
	.zero		1


	//   ....[198]....
        /*0d64*/ 	.word	0x00009390
        /*0d68*/ 	.word	0x00000000
        /*0d6c*/ 	.word	0x00000000
        /*0d70*/ 	.short	0x010a
        /*0d72*/ 	.byte	0xff
	.zero		1


	//   ....[199]....
        /*0d74*/ 	.word	0x000093f0
        /*0d78*/ 	.word	0x00000000
        /*0d7c*/ 	.word	0x00000000
        /*0d80*/ 	.short	0x010a
        /*0d82*/ 	.byte	0xff
	.zero		1


	//   ....[200]....
        /*0d84*/ 	.word	0x00009450
        /*0d88*/ 	.word	0x00000000
        /*0d8c*/ 	.word	0x00000000
        /*0d90*/ 	.short	0x010a
        /*0d92*/ 	.byte	0xff
	.zero		1


	//   ....[201]....
        /*0d94*/ 	.word	0x000094b0
        /*0d98*/ 	.word	0x00000000
        /*0d9c*/ 	.word	0x00000000
        /*0da0*/ 	.short	0x010a
        /*0da2*/ 	.byte	0xff
	.zero		1


	//   ....[202]....
        /*0da4*/ 	.word	0x00009510
        /*0da8*/ 	.word	0x00000000
        /*0dac*/ 	.word	0x00000000
        /*0db0*/ 	.short	0x010a
        /*0db2*/ 	.byte	0xff
	.zero		1


	//   ....[203]....
        /*0db4*/ 	.word	0x00009570
        /*0db8*/ 	.word	0x00000000
        /*0dbc*/ 	.word	0x00000000
        /*0dc0*/ 	.short	0x010a
        /*0dc2*/ 	.byte	0xff
	.zero		1


	//   ....[204]....
        /*0dc4*/ 	.word	0x000095d0
        /*0dc8*/ 	.word	0x00000000
        /*0dcc*/ 	.word	0x00000000
        /*0dd0*/ 	.short	0x010a
        /*0dd2*/ 	.byte	0xff
	.zero		1


	//   ....[205]....
        /*0dd4*/ 	.word	0x00009630
        /*0dd8*/ 	.word	0x00000000
        /*0ddc*/ 	.word	0x00000000
        /*0de0*/ 	.short	0x010a
        /*0de2*/ 	.byte	0xff
	.zero		1


	//   ....[206]....
        /*0de4*/ 	.word	0x00009690
        /*0de8*/ 	.word	0x00000000
        /*0dec*/ 	.word	0x00000000
        /*0df0*/ 	.short	0x010a
        /*0df2*/ 	.byte	0xff
	.zero		1


	//   ....[207]....
        /*0df4*/ 	.word	0x000096f0
        /*0df8*/ 	.word	0x00000000
        /*0dfc*/ 	.word	0x00000000
        /*0e00*/ 	.short	0x010a
        /*0e02*/ 	.byte	0xff
	.zero		1


	//   ....[208]....
        /*0e04*/ 	.word	0x00009750
        /*0e08*/ 	.word	0x00000000
        /*0e0c*/ 	.word	0x00000000
        /*0e10*/ 	.short	0x010a
        /*0e12*/ 	.byte	0xff
	.zero		1


	//   ....[209]....
        /*0e14*/ 	.word	0x000097b0
        /*0e18*/ 	.word	0x00000000
        /*0e1c*/ 	.word	0x00000000
        /*0e20*/ 	.short	0x010a
        /*0e22*/ 	.byte	0xff
	.zero		1


	//   ....[210]....
        /*0e24*/ 	.word	0x00009810
        /*0e28*/ 	.word	0x00000000
        /*0e2c*/ 	.word	0x00000000
        /*0e30*/ 	.short	0x010a
        /*0e32*/ 	.byte	0xff
	.zero		1


	//   ....[211]....
        /*0e34*/ 	.word	0x00009870
        /*0e38*/ 	.word	0x00000000
        /*0e3c*/ 	.word	0x00000000
        /*0e40*/ 	.short	0x010a
        /*0e42*/ 	.byte	0xff
	.zero		1


	//   ....[212]....
        /*0e44*/ 	.word	0x000098d0
        /*0e48*/ 	.word	0x00000000
        /*0e4c*/ 	.word	0x00000000
        /*0e50*/ 	.short	0x010a
        /*0e52*/ 	.byte	0xff
	.zero		1


	//   ....[213]....
        /*0e54*/ 	.word	0x00009930
        /*0e58*/ 	.word	0x00000000
        /*0e5c*/ 	.word	0x00000000
        /*0e60*/ 	.short	0x010a
        /*0e62*/ 	.byte	0xff
	.zero		1


	//   ....[214]....
        /*0e64*/ 	.word	0x00009990
        /*0e68*/ 	.word	0x00000000
        /*0e6c*/ 	.word	0x00000000
        /*0e70*/ 	.short	0x010a
        /*0e72*/ 	.byte	0xff
	.zero		1


	//   ....[215]....
        /*0e74*/ 	.word	0x000099f0
        /*0e78*/ 	.word	0x00000000
        /*0e7c*/ 	.word	0x00000000
        /*0e80*/ 	.short	0x010a
        /*0e82*/ 	.byte	0xff
	.zero		1


	//   ....[216]....
        /*0e84*/ 	.word	0x00009a50
        /*0e88*/ 	.word	0x00000000
        /*0e8c*/ 	.word	0x00000000
        /*0e90*/ 	.short	0x010a
        /*0e92*/ 	.byte	0xff
	.zero		1


	//   ....[217]....
        /*0e94*/ 	.word	0x00009ab0
        /*0e98*/ 	.word	0x00000000
        /*0e9c*/ 	.word	0x00000000
        /*0ea0*/ 	.short	0x010a
        /*0ea2*/ 	.byte	0xff
	.zero		1


	//   ....[218]....
        /*0ea4*/ 	.word	0x00009b10
        /*0ea8*/ 	.word	0x00000000
        /*0eac*/ 	.word	0x00000000
        /*0eb0*/ 	.short	0x010a
        /*0eb2*/ 	.byte	0xff
	.zero		1


	//   ....[219]....
        /*0eb4*/ 	.word	0x00009b70
        /*0eb8*/ 	.word	0x00000000
        /*0ebc*/ 	.word	0x00000000
        /*0ec0*/ 	.short	0x010a
        /*0ec2*/ 	.byte	0xff
	.zero		1


	//   ....[220]....
        /*0ec4*/ 	.word	0x00009bd0
        /*0ec8*/ 	.word	0x00000000
        /*0ecc*/ 	.word	0x00000000
        /*0ed0*/ 	.short	0x010a
        /*0ed2*/ 	.byte	0xff
	.zero		1


	//   ....[221]....
        /*0ed4*/ 	.word	0x00009c30
        /*0ed8*/ 	.word	0x00000000
        /*0edc*/ 	.word	0x00000000
        /*0ee0*/ 	.short	0x010a
        /*0ee2*/ 	.byte	0xff
	.zero		1


	//   ....[222]....
        /*0ee4*/ 	.word	0x00009c90
        /*0ee8*/ 	.word	0x00000000
        /*0eec*/ 	.word	0x00000000
        /*0ef0*/ 	.short	0x010a
        /*0ef2*/ 	.byte	0xff
	.zero		1


	//   ....[223]....
        /*0ef4*/ 	.word	0x00009cf0
        /*0ef8*/ 	.word	0x00000000
        /*0efc*/ 	.word	0x00000000
        /*0f00*/ 	.short	0x010a
        /*0f02*/ 	.byte	0xff
	.zero		1


	//   ....[224]....
        /*0f04*/ 	.word	0x00009d50
        /*0f08*/ 	.word	0x00000000
        /*0f0c*/ 	.word	0x00000000
        /*0f10*/ 	.short	0x010a
        /*0f12*/ 	.byte	0xff
	.zero		1


	//   ....[225]....
        /*0f14*/ 	.word	0x00009db0
        /*0f18*/ 	.word	0x00000000
        /*0f1c*/ 	.word	0x00000000
        /*0f20*/ 	.short	0x010a
        /*0f22*/ 	.byte	0xff
	.zero		1


	//   ....[226]....
        /*0f24*/ 	.word	0x00009e10
        /*0f28*/ 	.word	0x00000000
        /*0f2c*/ 	.word	0x00000000
        /*0f30*/ 	.short	0x010a
        /*0f32*/ 	.byte	0xff
	.zero		1


	//   ....[227]....
        /*0f34*/ 	.word	0x00009e70
        /*0f38*/ 	.word	0x00000000
        /*0f3c*/ 	.word	0x00000000
        /*0f40*/ 	.short	0x010a
        /*0f42*/ 	.byte	0xff
	.zero		1


	//   ....[228]....
        /*0f44*/ 	.word	0x00009ed0
        /*0f48*/ 	.word	0x00000000
        /*0f4c*/ 	.word	0x00000000
        /*0f50*/ 	.short	0x010a
        /*0f52*/ 	.byte	0xff
	.zero		1


	//   ....[229]....
        /*0f54*/ 	.word	0x00009f30
        /*0f58*/ 	.word	0x00000000
        /*0f5c*/ 	.word	0x00000000
        /*0f60*/ 	.short	0x010a
        /*0f62*/ 	.byte	0xff
	.zero		1


	//   ....[230]....
        /*0f64*/ 	.word	0x00009f90
        /*0f68*/ 	.word	0x00000000
        /*0f6c*/ 	.word	0x00000000
        /*0f70*/ 	.short	0x010a
        /*0f72*/ 	.byte	0xff
	.zero		1


	//   ....[231]....
        /*0f74*/ 	.word	0x00009fe0
        /*0f78*/ 	.word	0x00000000
        /*0f7c*/ 	.word	0x000002d0
        /*0f80*/ 	.short	0x010a
        /*0f82*/ 	.byte	0xff
	.zero		1


	//   ....[232]....
        /*0f84*/ 	.word	0x0000a040
        /*0f88*/ 	.word	0x00000000
        /*0f8c*/ 	.word	0x00000280
        /*0f90*/ 	.short	0x010a
        /*0f92*/ 	.byte	0xff
	.zero		1


	//   ....[233]....
        /*0f94*/ 	.word	0x0000a090
        /*0f98*/ 	.word	0x00000000
        /*0f9c*/ 	.word	0x00000270
        /*0fa0*/ 	.short	0x010a
        /*0fa2*/ 	.byte	0xff
	.zero		1


	//   ....[234]....
        /*0fa4*/ 	.word	0x0000a0f0
        /*0fa8*/ 	.word	0x00000000
        /*0fac*/ 	.word	0x00000280
        /*0fb0*/ 	.short	0x010a
        /*0fb2*/ 	.byte	0xff
	.zero		1


	//   ....[235]....
        /*0fb4*/ 	.word	0x0000a150
        /*0fb8*/ 	.word	0x00000005
        /*0fbc*/ 	.word	0x00000008
        /*0fc0*/ 	.short	0x010a
        /*0fc2*/ 	.byte	0xff
	.zero		1


	//   ....[236]....
        /*0fc4*/ 	.word	0x0000a230
        /*0fc8*/ 	.word	0x00000003
        /*0fcc*/ 	.word	0x00000008
        /*0fd0*/ 	.short	0x010a
        /*0fd2*/ 	.byte	0xff
	.zero		1


	//   ....[237]....
        /*0fd4*/ 	.word	0x0000a280
        /*0fd8*/ 	.word	0x00000000
        /*0fdc*/ 	.word	0x00000270
        /*0fe0*/ 	.short	0x010a
        /*0fe2*/ 	.byte	0xff
	.zero		1


	//   ....[238]....
        /*0fe4*/ 	.word	0x0000a2e0
        /*0fe8*/ 	.word	0x00000000
        /*0fec*/ 	.word	0x000002b0
        /*0ff0*/ 	.short	0x010a
        /*0ff2*/ 	.byte	0xff
	.zero		1


	//   ....[239]....
        /*0ff4*/ 	.word	0x0000a340
        /*0ff8*/ 	.word	0x00000000
        /*0ffc*/ 	.word	0x00000000
        /*1000*/ 	.short	0x010a
        /*1002*/ 	.byte	0xff
	.zero		1


	//   ....[240]....
        /*1004*/ 	.word	0x0000a3a0
        /*1008*/ 	.word	0x00000000
        /*100c*/ 	.word	0x00000000
        /*1010*/ 	.short	0x010a
        /*1012*/ 	.byte	0xff
	.zero		1


	//   ....[241]....
        /*1014*/ 	.word	0x0000a400
        /*1018*/ 	.word	0x00000000
        /*101c*/ 	.word	0x00000000
        /*1020*/ 	.short	0x010a
        /*1022*/ 	.byte	0xff
	.zero		1


	//   ....[242]....
        /*1024*/ 	.word	0x0000a460
        /*1028*/ 	.word	0x00000000
        /*102c*/ 	.word	0x00000000
        /*1030*/ 	.short	0x010a
        /*1032*/ 	.byte	0xff
	.zero		1


	//   ....[243]....
        /*1034*/ 	.word	0x0000a4c0
        /*1038*/ 	.word	0x00000000
        /*103c*/ 	.word	0x000002f0
        /*1040*/ 	.short	0x010a
        /*1042*/ 	.byte	0xff
	.zero		1


	//   ....[244]....
        /*1044*/ 	.word	0x0000a510
        /*1048*/ 	.word	0x0000000c
        /*104c*/ 	.word	0x00000270
        /*1050*/ 	.short	0x010a
        /*1052*/ 	.byte	0xff
	.zero		1


	//   ....[245]....
        /*1054*/ 	.word	0x0000a570
        /*1058*/ 	.word	0x00000000
        /*105c*/ 	.word	0x00000268
        /*1060*/ 	.short	0x010a
        /*1062*/ 	.byte	0xff
	.zero		1


	//   ....[246]....
        /*1064*/ 	.word	0x0000a5d0
        /*1068*/ 	.word	0x00000000
        /*106c*/ 	.word	0x00000248
        /*1070*/ 	.short	0x010a
        /*1072*/ 	.byte	0xff
	.zero		1


	//   ....[247]....
        /*1074*/ 	.word	0x0000a630
        /*1078*/ 	.word	0x00000000
        /*107c*/ 	.word	0x00000248
        /*1080*/ 	.short	0x010a
        /*1082*/ 	.byte	0xff
	.zero		1


	//   ....[248]....
        /*1084*/ 	.word	0x0000a690
        /*1088*/ 	.word	0x00000000
        /*108c*/ 	.word	0x00000000
        /*1090*/ 	.short	0x010a
        /*1092*/ 	.byte	0xff
	.zero		1


	//   ....[249]....
        /*1094*/ 	.word	0x0000a6f0
        /*1098*/ 	.word	0x00000000
        /*109c*/ 	.word	0x00000000
        /*10a0*/ 	.short	0x010a
        /*10a2*/ 	.byte	0xff
	.zero		1


	//   ....[250]....
        /*10a4*/ 	.word	0x0000a740
        /*10a8*/ 	.word	0x00000003
        /*10ac*/ 	.word	0x00000270
        /*10b0*/ 	.short	0x010a
        /*10b2*/ 	.byte	0xff
	.zero		1


	//   ....[251]....
        /*10b4*/ 	.word	0x0000a790
        /*10b8*/ 	.word	0x00000000
        /*10bc*/ 	.word	0x00000230
        /*10c0*/ 	.short	0x010a
        /*10c2*/ 	.byte	0xff
	.zero		1


	//   ....[252]....
        /*10c4*/ 	.word	0x0000a7e0
        /*10c8*/ 	.word	0x00000035
        /*10cc*/ 	.word	0x00000290
        /*10d0*/ 	.short	0x010a
        /*10d2*/ 	.byte	0xff
	.zero		1


	//   ....[253]....
        /*10d4*/ 	.word	0x0000a830
        /*10d8*/ 	.word	0x00000003
        /*10dc*/ 	.word	0x00000230
        /*10e0*/ 	.short	0x010a
        /*10e2*/ 	.byte	0xff
	.zero		1


	//----- nvinfo : EIATTR_NUM_MBARRIERS
	.align		4
.L_47:
        /*10e4*/ 	.byte	0x03, 0x38
        /*10e6*/ 	.short	0x005f


	//----- nvinfo : EIATTR_EXIT_INSTR_OFFSETS
	.align		4
        /*10e8*/ 	.byte	0x04, 0x1c
        /*10ea*/ 	.short	(.L_49 - .L_48)


	//   ....[0]....
.L_48:
        /*10ec*/ 	.word	0x00004130


	//   ....[1]....
        /*10f0*/ 	.word	0x00004640


	//   ....[2]....
        /*10f4*/ 	.word	0x000046a0


	//   ....[3]....
        /*10f8*/ 	.word	0x00005950


	//   ....[4]....
        /*10fc*/ 	.word	0x00006a40


	//   ....[5]....
        /*1100*/ 	.word	0x00006a80


	//   ....[6]....
        /*1104*/ 	.word	0x00009080


	//   ....[7]....
        /*1108*/ 	.word	0x00009100


	//   ....[8]....
        /*110c*/ 	.word	0x00009130


	//   ....[9]....
        /*1110*/ 	.word	0x000091b0


	//----- nvinfo : EIATTR_MAX_THREADS
	.align		4
.L_49:
        /*1114*/ 	.byte	0x04, 0x05
        /*1116*/ 	.short	(.L_51 - .L_50)
.L_50:
        /*1118*/ 	.word	0x00000100
        /*111c*/ 	.word	0x00000001
        /*1120*/ 	.word	0x00000001


	//----- nvinfo : EIATTR_CRS_STACK_SIZE
	.align		4
.L_51:
        /*1124*/ 	.byte	0x04, 0x1e
        /*1126*/ 	.short	(.L_53 - .L_52)
.L_52:
        /*1128*/ 	.word	0x00000000


	//----- nvinfo : EIATTR_CBANK_PARAM_SIZE
	.align		4
.L_53:
        /*112c*/ 	.byte	0x03, 0x19
        /*112e*/ 	.short	0x0800


	//----- nvinfo : EIATTR_PARAM_CBANK
	.align		4
        /*1130*/ 	.byte	0x04, 0x0a
        /*1132*/ 	.short	(.L_55 - .L_54)
	.align		4
.L_54:
        /*1134*/ 	.word	index@(.nv.constant0._ZN7cutlass13device_kernelINS_4gemm6kernel13GemmUniversalIN4cute5tupleIJiiiiEEENS1_10collective13CollectiveMmaINS1_35MainloopSm100TmaUmmaWarpSpecializedILi35ELi2ELi4ENS5_IJNS4_1CILi2EEESB_NSA_ILi1EEEEEEEENS5_IJNSA_ILi128EEENSA_ILi64EEENSA_ILi32EEEEEENS_6half_tENS5_IJlSC_lEEESJ_SK_NS4_8TiledMMAINS4_8MMA_AtomIJNS4_26SM100_MMA_F16BF16_2x1SM_SSISJ_SJ_fLi128ELi64ELNS4_4UMMA5MajorE0ELSP_0ELNSO_7ScaleInE0ELSQ_0EEEEEENS4_6LayoutINS5_IJSC_SC_SC_EEENS5_IJNSA_ILi0EEESV_SV_EEEEENS5_IJNS4_10UnderscoreESY_SY_EEEEENS4_28SM100_TMA_2SM_LOAD_MULTICASTENS4_14ComposedLayoutINS4_7SwizzleILi2ELi4ELi3EEENS4_18smem_ptr_flag_bitsILi16EEENST_INS5_IJNSA_ILi8EEESH_EEENS5_IJSH_SC_EEEEEEEvNS4_8identityENS4_18SM100_TMA_2SM_LOADES1B_vS1C_EENS_8epilogue10collective18CollectiveEpilogueINS1F_23Sm100TmaWarpSpecializedILi3ELi2ELi16ELb1ELb0EEEJNS5_IJSG_SG_SH_EEENS5_IJNST_ISG_SC_EENST_INS5_IJNSA_ILi16EEESB_EEENS5_IJSC_SH_EEEEEEEESJ_SK_SJ_SK_NS1F_6fusion15FusionCallbacksIS1J_NS1R_17LinearCombinationISJ_fSJ_fLNS_15FloatRoundStyleE2EEES1K_S1Q_JEEENS4_5SM1004TMEM4LOAD26SM100_TMEM_LOAD_32dp32b16xENS4_13SM90_TMA_LOADENS12_INS13_ILi1ELi4ELi3EEES16_NST_INS5_IJS17_S1M_EEENS5_IJS1M_SC_EEEEEEENS4_39AutoVectorizingCopyWithAssumedAlignmentILi128EEENS4_14SM90_TMA_STOREES26_S28_S28_EEEvvEEEEvNT_6ParamsE)
        /*1138*/ 	.short	0x0380
        /*113a*/ 	.short	0x0800


	//----- nvinfo : EIATTR_SW_WAR
	.align		4
.L_55:
        /*113c*/ 	.byte	0x04, 0x36
        /*113e*/ 	.short	(.L_57 - .L_56)
.L_56:
        /*1140*/ 	.word	0x00000008
.L_57:


//--------------------- .nv.callgraph             --------------------------
	.section	.nv.callgraph,"",@"SHT_CUDA_CALLGRAPH"
	.align	4
	.sectionentsize	8
	.align		4
        /*0000*/ 	.word	0x00000000
	.align		4
        /*0004*/ 	.word	0xffffffff
	.align		4
        /*0008*/ 	.word	index@(_ZN7cutlass13device_kernelINS_4gemm6kernel13GemmUniversalIN4cute5tupleIJiiiiEEENS1_10collective13CollectiveMmaINS1_35MainloopSm100TmaUmmaWarpSpecializedILi35ELi2ELi4ENS5_IJNS4_1CILi2EEESB_NSA_ILi1EEEEEEEENS5_IJNSA_ILi128EEENSA_ILi64EEENSA_ILi32EEEEEENS_6half_tENS5_IJlSC_lEEESJ_SK_NS4_8TiledMMAINS4_8MMA_AtomIJNS4_26SM100_MMA_F16BF16_2x1SM_SSISJ_SJ_fLi128ELi64ELNS4_4UMMA5MajorE0ELSP_0ELNSO_7ScaleInE0ELSQ_0EEEEEENS4_6LayoutINS5_IJSC_SC_SC_EEENS5_IJNSA_ILi0EEESV_SV_EEEEENS5_IJNS4_10UnderscoreESY_SY_EEEEENS4_28SM100_TMA_2SM_LOAD_MULTICASTENS4_14ComposedLayoutINS4_7SwizzleILi2ELi4ELi3EEENS4_18smem_ptr_flag_bitsILi16EEENST_INS5_IJNSA_ILi8EEESH_EEENS5_IJSH_SC_EEEEEEEvNS4_8identityENS4_18SM100_TMA_2SM_LOADES1B_vS1C_EENS_8epilogue10collective18CollectiveEpilogueINS1F_23Sm100TmaWarpSpecializedILi3ELi2ELi16ELb1ELb0EEEJNS5_IJSG_SG_SH_EEENS5_IJNST_ISG_SC_EENST_INS5_IJNSA_ILi16EEESB_EEENS5_IJSC_SH_EEEEEEEESJ_SK_SJ_SK_NS1F_6fusion15FusionCallbacksIS1J_NS1R_17LinearCombinationISJ_fSJ_fLNS_15FloatRoundStyleE2EEES1K_S1Q_JEEENS4_5SM1004TMEM4LOAD26SM100_TMEM_LOAD_32dp32b16xENS4_13SM90_TMA_LOADENS12_INS13_ILi1ELi4ELi3EEES16_NST_INS5_IJS17_S1M_EEENS5_IJS1M_SC_EEEEEEENS4_39AutoVectorizingCopyWithAssumedAlignmentILi128EEENS4_14SM90_TMA_STOREES26_S28_S28_EEEvvEEEEvNT_6ParamsE)
	.align		4
        /*000c*/ 	.word	index@(__assertfail)
	.align		4
        /*0010*/ 	.word	0x00000000
	.align		4
        /*0014*/ 	.word	0xfffffffe
	.align		4
        /*0018*/ 	.word	0x00000000
	.align		4
        /*001c*/ 	.word	0xfffffffd
	.align		4
        /*0020*/ 	.word	0x00000000
	.align		4
        /*0024*/ 	.word	0xfffffffc


//--------------------- .nv.constant4             --------------------------
	.section	.nv.constant4,"a",@progbits
	.align	8
	.align		8
.nv.constant4:
        /*0000*/ 	.dword	__assertfail
	.align		8
        /*0008*/ 	.dword	__unnamed_1
	.align		8
        /*0010*/ 	.dword	__unnamed_2
	.align		8
        /*0018*/ 	.dword	_ZN40_INTERNAL_415a7d6a_4_k_cu_fd76aeb5_361094cuda3std3__45__cpo5beginE
	.align		8
        /*0020*/ 	.dword	_ZN40_INTERNAL_415a7d6a_4_k_cu_fd76aeb5_361094cuda3std3__45__cpo3endE
	.align		8
        /*0028*/ 	.dword	_ZN40_INTERNAL_415a7d6a_4_k_cu_fd76aeb5_361094cuda3std3__45__cpo6cbeginE
	.align		8
        /*0030*/ 	.dword	_ZN40_INTERNAL_415a7d6a_4_k_cu_fd76aeb5_361094cuda3std3__45__cpo4cendE
	.align		8
        /*0038*/ 	.dword	_ZN40_INTERNAL_415a7d6a_4_k_cu_fd76aeb5_361094cuda3std3__442_GLOBAL__N__415a7d6a_4_k_cu_fd76aeb5_361096ignoreE
	.align		8
        /*0040*/ 	.dword	_ZN40_INTERNAL_415a7d6a_4_k_cu_fd76aeb5_361094cuda3std3__419piecewise_constructE
	.align		8
        /*0048*/ 	.dword	_ZN40_INTERNAL_415a7d6a_4_k_cu_fd76aeb5_361094cuda3std3__48in_placeE
	.align		8
        /*0050*/ 	.dword	_ZN40_INTERNAL_415a7d6a_4_k_cu_fd76aeb5_361094cuda3std6ranges3__45__cpo4swapE
	.align		8
        /*0058*/ 	.dword	_ZN40_INTERNAL_415a7d6a_4_k_cu_fd76aeb5_361094cuda3std6ranges3__45__cpo9iter_moveE
	.align		8
        /*0060*/ 	.dword	_ZN40_INTERNAL_415a7d6a_4_k_cu_fd76aeb5_361094cute7productE
	.align		8
        /*0068*/ 	.dword	_ZN40_INTERNAL_415a7d6a_4_k_cu_fd76aeb5_361094cute1_E
	.align		8
        /*0070*/ 	.dword	$str$25
	.align		8
        /*0078*/ 	.dword	$str$26
	.align		8
        /*0080*/ 	.dword	$str$27
	.align		8
        /*0088*/ 	.dword	$str$28


//--------------------- .text._ZN7cutlass13device_kernelINS_4gemm6kernel13GemmUniversalIN4cute5tupleIJiiiiEEENS1_10collective13CollectiveMmaINS1_35MainloopSm100TmaUmmaWarpSpecializedILi35ELi2ELi4ENS5_IJNS4_1CILi2EEESB_NSA_ILi1EEEEEEEENS5_IJNSA_ILi128EEENSA_ILi64EEENSA_ILi32EEEEEENS_6half_tENS5_IJlSC_lEEESJ_SK_NS4_8TiledMMAINS4_8MMA_AtomIJNS4_26SM100_MMA_F16BF16_2x1SM_SSISJ_SJ_fLi128ELi64ELNS4_4UMMA5MajorE0ELSP_0ELNSO_7ScaleInE0ELSQ_0EEEEEENS4_6LayoutINS5_IJSC_SC_SC_EEENS5_IJNSA_ILi0EEESV_SV_EEEEENS5_IJNS4_10UnderscoreESY_SY_EEEEENS4_28SM100_TMA_2SM_LOAD_MULTICASTENS4_14ComposedLayoutINS4_7SwizzleILi2ELi4ELi3EEENS4_18smem_ptr_flag_bitsILi16EEENST_INS5_IJNSA_ILi8EEESH_EEENS5_IJSH_SC_EEEEEEEvNS4_8identityENS4_18SM100_TMA_2SM_LOADES1B_vS1C_EENS_8epilogue10collective18CollectiveEpilogueINS1F_23Sm100TmaWarpSpecializedILi3ELi2ELi16ELb1ELb0EEEJNS5_IJSG_SG_SH_EEENS5_IJNST_ISG_SC_EENST_INS5_IJNSA_ILi16EEESB_EEENS5_IJSC_SH_EEEEEEEESJ_SK_SJ_SK_NS1F_6fusion15FusionCallbacksIS1J_NS1R_17LinearCombinationISJ_fSJ_fLNS_15FloatRoundStyleE2EEES1K_S1Q_JEEENS4_5SM1004TMEM4LOAD26SM100_TMEM_LOAD_32dp32b16xENS4_13SM90_TMA_LOADENS12_INS13_ILi1ELi4ELi3EEES16_NST_INS5_IJS17_S1M_EEENS5_IJS1M_SC_EEEEEEENS4_39AutoVectorizingCopyWithAssumedAlignmentILi128EEENS4_14SM90_TMA_STOREES26_S28_S28_EEEvvEEEEvNT_6ParamsE --------------------------
	.section	.text._ZN7cutlass13device_kernelINS_4gemm6kernel13GemmUniversalIN4cute5tupleIJiiiiEEENS1_10collective13CollectiveMmaINS1_35MainloopSm100TmaUmmaWarpSpecializedILi35ELi2ELi4ENS5_IJNS4_1CILi2EEESB_NSA_ILi1EEEEEEEENS5_IJNSA_ILi128EEENSA_ILi64EEENSA_ILi32EEEEEENS_6half_tENS5_IJlSC_lEEESJ_SK_NS4_8TiledMMAINS4_8MMA_AtomIJNS4_26SM100_MMA_F16BF16_2x1SM_SSISJ_SJ_fLi128ELi64ELNS4_4UMMA5MajorE0ELSP_0ELNSO_7ScaleInE0ELSQ_0EEEEEENS4_6LayoutINS5_IJSC_SC_SC_EEENS5_IJNSA_ILi0EEESV_SV_EEEEENS5_IJNS4_10UnderscoreESY_SY_EEEEENS4_28SM100_TMA_2SM_LOAD_MULTICASTENS4_14ComposedLayoutINS4_7SwizzleILi2ELi4ELi3EEENS4_18smem_ptr_flag_bitsILi16EEENST_INS5_IJNSA_ILi8EEESH_EEENS5_IJSH_SC_EEEEEEEvNS4_8identityENS4_18SM100_TMA_2SM_LOADES1B_vS1C_EENS_8epilogue10collective18CollectiveEpilogueINS1F_23Sm100TmaWarpSpecializedILi3ELi2ELi16ELb1ELb0EEEJNS5_IJSG_SG_SH_EEENS5_IJNST_ISG_SC_EENST_INS5_IJNSA_ILi16EEESB_EEENS5_IJSC_SH_EEEEEEEESJ_SK_SJ_SK_NS1F_6fusion15FusionCallbacksIS1J_NS1R_17LinearCombinationISJ_fSJ_fLNS_15FloatRoundStyleE2EEES1K_S1Q_JEEENS4_5SM1004TMEM4LOAD26SM100_TMEM_LOAD_32dp32b16xENS4_13SM90_TMA_LOADENS12_INS13_ILi1ELi4ELi3EEES16_NST_INS5_IJS17_S1M_EEENS5_IJS1M_SC_EEEEEEENS4_39AutoVectorizingCopyWithAssumedAlignmentILi128EEENS4_14SM90_TMA_STOREES26_S28_S28_EEEvvEEEEvNT_6ParamsE,"ax",@progbits
	.align	128
.text._ZN7cutlass13device_kernelINS_4gemm6kernel13GemmUniversalIN4cute5tupleIJiiiiEEENS1_10collective13CollectiveMmaINS1_35MainloopSm100TmaUmmaWarpSpecializedILi35ELi2ELi4ENS5_IJNS4_1CILi2EEESB_NSA_ILi1EEEEEEEENS5_IJNSA_ILi128EEENSA_ILi64EEENSA_ILi32EEEEEENS_6half_tENS5_IJlSC_lEEESJ_SK_NS4_8TiledMMAINS4_8MMA_AtomIJNS4_26SM100_MMA_F16BF16_2x1SM_SSISJ_SJ_fLi128ELi64ELNS4_4UMMA5MajorE0ELSP_0ELNSO_7ScaleInE0ELSQ_0EEEEEENS4_6LayoutINS5_IJSC_SC_SC_EEENS5_IJNSA_ILi0EEESV_SV_EEEEENS5_IJNS4_10UnderscoreESY_SY_EEEEENS4_28SM100_TMA_2SM_LOAD_MULTICASTENS4_14ComposedLayoutINS4_7SwizzleILi2ELi4ELi3EEENS4_18smem_ptr_flag_bitsILi16EEENST_INS5_IJNSA_ILi8EEESH_EEENS5_IJSH_SC_EEEEEEEvNS4_8identityENS4_18SM100_TMA_2SM_LOADES1B_vS1C_EENS_8epilogue10collective18CollectiveEpilogueINS1F_23Sm100TmaWarpSpecializedILi3ELi2ELi16ELb1ELb0EEEJNS5_IJSG_SG_SH_EEENS5_IJNST_ISG_SC_EENST_INS5_IJNSA_ILi16EEESB_EEENS5_IJSC_SH_EEEEEEEESJ_SK_SJ_SK_NS1F_6fusion15FusionCallbacksIS1J_NS1R_17LinearCombinationISJ_fSJ_fLNS_15FloatRoundStyleE2EEES1K_S1Q_JEEENS4_5SM1004TMEM4LOAD26SM100_TMEM_LOAD_32dp32b16xENS4_13SM90_TMA_LOADENS12_INS13_ILi1ELi4ELi3EEES16_NST_INS5_IJS17_S1M_EEENS5_IJS1M_SC_EEEEEEENS4_39AutoVectorizingCopyWithAssumedAlignmentILi128EEENS4_14SM90_TMA_STOREES26_S28_S28_EEEvvEEEEvNT_6ParamsE:
        .type           _ZN7cutlass13device_kernelINS_4gemm6kernel13GemmUniversalIN4cute5tupleIJiiiiEEENS1_10collective13CollectiveMmaINS1_35MainloopSm100TmaUmmaWarpSpecializedILi35ELi2ELi4ENS5_IJNS4_1CILi2EEESB_NSA_ILi1EEEEEEEENS5_IJNSA_ILi128EEENSA_ILi64EEENSA_ILi32EEEEEENS_6half_tENS5_IJlSC_lEEESJ_SK_NS4_8TiledMMAINS4_8MMA_AtomIJNS4_26SM100_MMA_F16BF16_2x1SM_SSISJ_SJ_fLi128ELi64ELNS4_4UMMA5MajorE0ELSP_0ELNSO_7ScaleInE0ELSQ_0EEEEEENS4_6LayoutINS5_IJSC_SC_SC_EEENS5_IJNSA_ILi0EEESV_SV_EEEEENS5_IJNS4_10UnderscoreESY_SY_EEEEENS4_28SM100_TMA_2SM_LOAD_MULTICASTENS4_14ComposedLayoutINS4_7SwizzleILi2ELi4ELi3EEENS4_18smem_ptr_flag_bitsILi16EEENST_INS5_IJNSA_ILi8EEESH_EEENS5_IJSH_SC_EEEEEEEvNS4_8identityENS4_18SM100_TMA_2SM_LOADES1B_vS1C_EENS_8epilogue10collective18CollectiveEpilogueINS1F_23Sm100TmaWarpSpecializedILi3ELi2ELi16ELb1ELb0EEEJNS5_IJSG_SG_SH_EEENS5_IJNST_ISG_SC_EENST_INS5_IJNSA_ILi16EEESB_EEENS5_IJSC_SH_EEEEEEEESJ_SK_SJ_SK_NS1F_6fusion15FusionCallbacksIS1J_NS1R_17LinearCombinationISJ_fSJ_fLNS_15FloatRoundStyleE2EEES1K_S1Q_JEEENS4_5SM1004TMEM4LOAD26SM100_TMEM_LOAD_32dp32b16xENS4_13SM90_TMA_LOADENS12_INS13_ILi1ELi4ELi3EEES16_NST_INS5_IJS17_S1M_EEENS5_IJS1M_SC_EEEEEEENS4_39AutoVectorizingCopyWithAssumedAlignmentILi128EEENS4_14SM90_TMA_STOREES26_S28_S28_EEEvvEEEEvNT_6ParamsE,@function
        .size           _ZN7cutlass13device_kernelINS_4gemm6kernel13GemmUniversalIN4cute5tupleIJiiiiEEENS1_10collective13CollectiveMmaINS1_35MainloopSm100TmaUmmaWarpSpecializedILi35ELi2ELi4ENS5_IJNS4_1CILi2EEESB_NSA_ILi1EEEEEEEENS5_IJNSA_ILi128EEENSA_ILi64EEENSA_ILi32EEEEEENS_6half_tENS5_IJlSC_lEEESJ_SK_NS4_8TiledMMAINS4_8MMA_AtomIJNS4_26SM100_MMA_F16BF16_2x1SM_SSISJ_SJ_fLi128ELi64ELNS4_4UMMA5MajorE0ELSP_0ELNSO_7ScaleInE0ELSQ_0EEEEEENS4_6LayoutINS5_IJSC_SC_SC_EEENS5_IJNSA_ILi0EEESV_SV_EEEEENS5_IJNS4_10UnderscoreESY_SY_EEEEENS4_28SM100_TMA_2SM_LOAD_MULTICASTENS4_14ComposedLayoutINS4_7SwizzleILi2ELi4ELi3EEENS4_18smem_ptr_flag_bitsILi16EEENST_INS5_IJNSA_ILi8EEESH_EEENS5_IJSH_SC_EEEEEEEvNS4_8identityENS4_18SM100_TMA_2SM_LOADES1B_vS1C_EENS_8epilogue10collective18CollectiveEpilogueINS1F_23Sm100TmaWarpSpecializedILi3ELi2ELi16ELb1ELb0EEEJNS5_IJSG_SG_SH_EEENS5_IJNST_ISG_SC_EENST_INS5_IJNSA_ILi16EEESB_EEENS5_IJSC_SH_EEEEEEEESJ_SK_SJ_SK_NS1F_6fusion15FusionCallbacksIS1J_NS1R_17LinearCombinationISJ_fSJ_fLNS_15FloatRoundStyleE2EEES1K_S1Q_JEEENS4_5SM1004TMEM4LOAD26SM100_TMEM_LOAD_32dp32b16xENS4_13SM90_TMA_LOADENS12_INS13_ILi1ELi4ELi3EEES16_NST_INS5_IJS17_S1M_EEENS5_IJS1M_SC_EEEEEEENS4_39AutoVectorizingCopyWithAssumedAlignmentILi128EEENS4_14SM90_TMA_STOREES26_S28_S28_EEEvvEEEEvNT_6ParamsE,(.L_x_269 - _ZN7cutlass13device_kernelINS_4gemm6kernel13GemmUniversalIN4cute5tupleIJiiiiEEENS1_10collective13CollectiveMmaINS1_35MainloopSm100TmaUmmaWarpSpecializedILi35ELi2ELi4ENS5_IJNS4_1CILi2EEESB_NSA_ILi1EEEEEEEENS5_IJNSA_ILi128EEENSA_ILi64EEENSA_ILi32EEEEEENS_6half_tENS5_IJlSC_lEEESJ_SK_NS4_8TiledMMAINS4_8MMA_AtomIJNS4_26SM100_MMA_F16BF16_2x1SM_SSISJ_SJ_fLi128ELi64ELNS4_4UMMA5MajorE0ELSP_0ELNSO_7ScaleInE0ELSQ_0EEEEEENS4_6LayoutINS5_IJSC_SC_SC_EEENS5_IJNSA_ILi0EEESV_SV_EEEEENS5_IJNS4_10UnderscoreESY_SY_EEEEENS4_28SM100_TMA_2SM_LOAD_MULTICASTENS4_14ComposedLayoutINS4_7SwizzleILi2ELi4ELi3EEENS4_18smem_ptr_flag_bitsILi16EEENST_INS5_IJNSA_ILi8EEESH_EEENS5_IJSH_SC_EEEEEEEvNS4_8identityENS4_18SM100_TMA_2SM_LOADES1B_vS1C_EENS_8epilogue10collective18CollectiveEpilogueINS1F_23Sm100TmaWarpSpecializedILi3ELi2ELi16ELb1ELb0EEEJNS5_IJSG_SG_SH_EEENS5_IJNST_ISG_SC_EENST_INS5_IJNSA_ILi16EEESB_EEENS5_IJSC_SH_EEEEEEEESJ_SK_SJ_SK_NS1F_6fusion15FusionCallbacksIS1J_NS1R_17LinearCombinationISJ_fSJ_fLNS_15FloatRoundStyleE2EEES1K_S1Q_JEEENS4_5SM1004TMEM4LOAD26SM100_TMEM_LOAD_32dp32b16xENS4_13SM90_TMA_LOADENS12_INS13_ILi1ELi4ELi3EEES16_NST_INS5_IJS17_S1M_EEENS5_IJS1M_SC_EEEEEEENS4_39AutoVectorizingCopyWithAssumedAlignmentILi128EEENS4_14SM90_TMA_STOREES26_S28_S28_EEEvvEEEEvNT_6ParamsE)
        .other          _ZN7cutlass13device_kernelINS_4gemm6kernel13GemmUniversalIN4cute5tupleIJiiiiEEENS1_10collective13CollectiveMmaINS1_35MainloopSm100TmaUmmaWarpSpecializedILi35ELi2ELi4ENS5_IJNS4_1CILi2EEESB_NSA_ILi1EEEEEEEENS5_IJNSA_ILi128EEENSA_ILi64EEENSA_ILi32EEEEEENS_6half_tENS5_IJlSC_lEEESJ_SK_NS4_8TiledMMAINS4_8MMA_AtomIJNS4_26SM100_MMA_F16BF16_2x1SM_SSISJ_SJ_fLi128ELi64ELNS4_4UMMA5MajorE0ELSP_0ELNSO_7ScaleInE0ELSQ_0EEEEEENS4_6LayoutINS5_IJSC_SC_SC_EEENS5_IJNSA_ILi0EEESV_SV_EEEEENS5_IJNS4_10UnderscoreESY_SY_EEEEENS4_28SM100_TMA_2SM_LOAD_MULTICASTENS4_14ComposedLayoutINS4_7SwizzleILi2ELi4ELi3EEENS4_18smem_ptr_flag_bitsILi16EEENST_INS5_IJNSA_ILi8EEESH_EEENS5_IJSH_SC_EEEEEEEvNS4_8identityENS4_18SM100_TMA_2SM_LOADES1B_vS1C_EENS_8epilogue10collective18CollectiveEpilogueINS1F_23Sm100TmaWarpSpecializedILi3ELi2ELi16ELb1ELb0EEEJNS5_IJSG_SG_SH_EEENS5_IJNST_ISG_SC_EENST_INS5_IJNSA_ILi16EEESB_EEENS5_IJSC_SH_EEEEEEEESJ_SK_SJ_SK_NS1F_6fusion15FusionCallbacksIS1J_NS1R_17LinearCombinationISJ_fSJ_fLNS_15FloatRoundStyleE2EEES1K_S1Q_JEEENS4_5SM1004TMEM4LOAD26SM100_TMEM_LOAD_32dp32b16xENS4_13SM90_TMA_LOADENS12_INS13_ILi1ELi4ELi3EEES16_NST_INS5_IJS17_S1M_EEENS5_IJS1M_SC_EEEEEEENS4_39AutoVectorizingCopyWithAssumedAlignmentILi128EEENS4_14SM90_TMA_STOREES26_S28_S28_EEEvvEEEEvNT_6ParamsE,@"STO_CUDA_ENTRY STV_DEFAULT"
_ZN7cutlass13device_kernelINS_4gemm6kernel13GemmUniversalIN4cute5tupleIJiiiiEEENS1_10collective13CollectiveMmaINS1_35MainloopSm100TmaUmmaWarpSpecializedILi35ELi2ELi4ENS5_IJNS4_1CILi2EEESB_NSA_ILi1EEEEEEEENS5_IJNSA_ILi128EEENSA_ILi64EEENSA_ILi32EEEEEENS_6half_tENS5_IJlSC_lEEESJ_SK_NS4_8TiledMMAINS4_8MMA_AtomIJNS4_26SM100_MMA_F16BF16_2x1SM_SSISJ_SJ_fLi128ELi64ELNS4_4UMMA5MajorE0ELSP_0ELNSO_7ScaleInE0ELSQ_0EEEEEENS4_6LayoutINS5_IJSC_SC_SC_EEENS5_IJNSA_ILi0EEESV_SV_EEEEENS5_IJNS4_10UnderscoreESY_SY_EEEEENS4_28SM100_TMA_2SM_LOAD_MULTICASTENS4_14ComposedLayoutINS4_7SwizzleILi2ELi4ELi3EEENS4_18smem_ptr_flag_bitsILi16EEENST_INS5_IJNSA_ILi8EEESH_EEENS5_IJSH_SC_EEEEEEEvNS4_8identityENS4_18SM100_TMA_2SM_LOADES1B_vS1C_EENS_8epilogue10collective18CollectiveEpilogueINS1F_23Sm100TmaWarpSpecializedILi3ELi2ELi16ELb1ELb0EEEJNS5_IJSG_SG_SH_EEENS5_IJNST_ISG_SC_EENST_INS5_IJNSA_ILi16EEESB_EEENS5_IJSC_SH_EEEEEEEESJ_SK_SJ_SK_NS1F_6fusion15FusionCallbacksIS1J_NS1R_17LinearCombinationISJ_fSJ_fLNS_15FloatRoundStyleE2EEES1K_S1Q_JEEENS4_5SM1004TMEM4LOAD26SM100_TMEM_LOAD_32dp32b16xENS4_13SM90_TMA_LOADENS12_INS13_ILi1ELi4ELi3EEES16_NST_INS5_IJS17_S1M_EEENS5_IJS1M_SC_EEEEEEENS4_39AutoVectorizingCopyWithAssumedAlignmentILi128EEENS4_14SM90_TMA_STOREES26_S28_S28_EEEvvEEEEvNT_6ParamsE:
[----:B------:R-:W1:Y:S01]  /*0000*/  LDC R1, c[0x0][0x37c] ;  /* 0x0000df00ff017b82 */ /* 0x000e620000000800 */
[----:B------:R-:W2:Y:S01]  /*0010*/  S2R R58, SR_TID.X ;  /* 0x00000000003a7919 */ /* 0x000ea20000002100 */
[----:B------:R-:W3:Y:S06]  /*0020*/  LDCU.64 UR8, c[0x0][0x890] ;  /* 0x00011200ff0877ac */ /* 0x000eec0008000a00 */
[----:B------:R-:W4:Y:S01]  /*0030*/  S2UR UR4, SR_CgaCtaId ;  /* 0x00000000000479c3 */ /* 0x000f220000008800 */
[----:B------:R-:W-:Y:S02]  /*0040*/  PRMT R46, RZ, 0x7610, R46 ;  /* 0x00007610ff2e7816 */ /* 0x000fe4000000002e */
[----:B------:R-:W-:Y:S01]  /*0050*/  ELECT P1, URZ, PT ;  /* 0x0000000000ff782f */ /* 0x000fe20003820000 */
[----:B---3--:R-:W-:-:S04]  /*0060*/  UISETP.NE.U32.AND UP0, UPT, UR8, URZ, UPT ;  /* 0x000000ff0800728c */ /* 0x008fc8000bf05070 */
[----:B------:R-:W-:Y:S02]  /*0070*/  UISETP.NE.AND.EX UP0, UPT, UR9, URZ, UPT, UP0 ;  /* 0x000000ff0900728c */ /* 0x000fe4000bf05300 */
[----:B----4-:R-:W-:Y:S02]  /*0080*/  ULOP3.LUT UR33, UR4, 0x1, URZ, 0xc0, !UPT ;  /* 0x0000000104217892 */ /* 0x010fe4000f8ec0ff */
[----:B------:R-:W-:Y:S01]  /*0090*/  ULOP3.LUT UR34, UR4, 0x1, URZ, 0x3c, !UPT ;  /* 0x0000000104227892 */ /* 0x000fe2000f8e3cff */
[----:B--2---:R-:W-:-:S05]  /*00a0*/  SHF.R.U32.HI R47, RZ, 0x5, R58 ;  /* 0x00000005ff2f7819 */ /* 0x004fca000001163a */
[----:B------:R-:W2:Y:S02]  /*00b0*/  SHFL.IDX PT, R0, R47, RZ, 0x1f ;  /* 0x00001fff2f007589 */ /* 0x000ea400000e0000 */
[----:B--2---:R-:W-:Y:S01]  /*00c0*/  R2UR UR13, R0 ;  /* 0x00000000000d72ca */ /* 0x004fe200000e0000 */
[----:B-1----:R-:W-:-:S14]  /*00d0*/  BRA.U UP0, `(.L_x_0) ;  /* 0x0000000100307547 */ /* 0x002fdc000b800000 */
[----:B------:R-:W1:Y:S02]  /*00e0*/  LDCU.64 UR4, c[0x0][0x888] ;  /* 0x00011100ff0477ac */ /* 0x000e640008000a00 */
[----:B-1----:R-:W-:-:S04]  /*00f0*/  UISETP.NE.U32.AND UP0, UPT, UR4, URZ, UPT ;  /* 0x000000ff0400728c */ /* 0x002fc8000bf05070 */
[----:B------:R-:W-:-:S09]  /*0100*/  UISETP.NE.AND.EX UP0, UPT, UR5, URZ, UPT, UP0 ;  /* 0x000000ff0500728c */ /* 0x000fd2000bf05300 */
[----:B------:R-:W-:Y:S05]  /*0110*/  BRA.U !UP0, `(.L_x_1) ;  /* 0x0000000108147547 */ /* 0x000fea000b800000 */
[----:B------:R-:W1:Y:S01]  /*0120*/  LDC.64 R26, c[0x0][0x888] ;  /* 0x00022200ff1a7b82 */ /* 0x000e620000000a00 */
[----:B------:R-:W1:Y:S02]  /*0130*/  LDCU.64 UR4, c[0x0][0x358] ;  /* 0x00006b00ff0477ac */ /* 0x000e640008000a00 */
[----:B-1----:R1:W5:Y:S01]  /*0140*/  LDG.E R26, desc[UR4][R26.64] ;  /* 0x000000041a1a7981 */ /* 0x002362000c1e1900 */
[----:B------:R-:W-:Y:S01]  /*0150*/  HFMA2 R46, -RZ, RZ, 0, 5.9604644775390625e-08 ;  /* 0x00000001ff2e7431 */ /* 0x000fe200000001ff */
[----:B------:R-:W-:Y:S05]  /*0160*/  BRA `(.L_x_0) ;  /* 0x00000000000c7947 */ /* 0x000fea0003800000 */
.L_x_1:
[----:B------:R-:W1:Y:S01]  /*0170*/  LDCU UR4, c[0x0][0x880] ;  /* 0x00011000ff0477ac */ /* 0x000e620008000800 */
[----:B------:R-:W-:Y:S01]  /*0180*/  HFMA2 R46, -RZ, RZ, 0, 5.9604644775390625e-08 ;  /* 0x00000001ff2e7431 */ /* 0x000fe200000001ff */
[----:B-1----:R-:W-:-:S07]  /*0190*/  MOV R26, UR4 ;  /* 0x00000004001a7c02 */ /* 0x002fce0008000f00 */
.L_x_0:
[----:B------:R-:W2:Y:S02]  /*01a0*/  LDCU.64 UR4, c[0x0][0x8b0] ;  /* 0x00011600ff0477ac */ /* 0x000ea40008000a00 */
[----:B--2---:R-:W-:-:S04]  /*01b0*/  UISETP.NE.U32.AND UP0, UPT, UR4, URZ, UPT ;  /* 0x000000ff0400728c */ /* 0x004fc8000bf05070 */
[----:B------:R-:W-:-:S09]  /*01c0*/  UISETP.NE.AND.EX UP0, UPT, UR5, URZ, UPT, UP0 ;  /* 0x000000ff0500728c */ /* 0x000fd2000bf05300 */
[----:B------:R-:W-:Y:S05]  /*01d0*/  BRA.U UP0, `(.L_x_2) ;  /* 0x0000000100287547 */ /* 0x000fea000b800000 */
[----:B------:R-:W2:Y:S02]  /*01e0*/  LDCU.64 UR4, c[0x0][0x8a8] ;  /* 0x00011500ff0477ac */ /* 0x000ea40008000a00 */
[----:B--2---:R-:W-:-:S04]  /*01f0*/  UISETP.NE.U32.AND UP0, UPT, UR4, URZ, UPT ;  /* 0x000000ff0400728c */ /* 0x004fc8000bf05070 */
[----:B------:R-:W-:-:S09]  /*0200*/  UISETP.NE.AND.EX UP0, UPT, UR5, URZ, UPT, UP0 ;  /* 0x000000ff0500728c */ /* 0x000fd2000bf05300 */
[----:B------:R-:W-:Y:S05]  /*0210*/  BRA.U !UP0, `(.L_x_3) ;  /* 0x0000000108107547 */ /* 0x000fea000b800000 */
[----:B------:R-:W2:Y:S01]  /*0220*/  LDC.64 R24, c[0x0][0x8a8] ;  /* 0x00022a00ff187b82 */ /* 0x000ea20000000a00 */
[----:B------:R-:W2:Y:S02]  /*0230*/  LDCU.64 UR4, c[0x0][0x358] ;  /* 0x00006b00ff0477ac */ /* 0x000ea40008000a00 */
[----:B--2---:R2:W5:Y:S01]  /*0240*/  LDG.E R24, desc[UR4][R24.64] ;  /* 0x0000000418187981 */ /* 0x004562000c1e1900 */
[----:B------:R-:W-:Y:S05]  /*0250*/  BRA `(.L_x_2) ;  /* 0x0000000000087947 */ /* 0x000fea0003800000 */
.L_x_3:
[----:B------:R-:W2:Y:S02]  /*0260*/  LDCU UR4, c[0x0][0x8a0] ;  /* 0x00011400ff0477ac */ /* 0x000ea40008000800 */
[----:B--2---:R-:W-:Y:S02]  /*0270*/  MOV R24, UR4 ;  /* 0x0000000400187c02 */ /* 0x004fe40008000f00 */
.L_x_2:
[----:B------:R-:W-:Y:S01]  /*0280*/  IMAD.U32 R0, RZ, RZ, UR13 ;  /* 0x0000000dff007e24 */ /* 0x000fe2000f8e00ff */
[----:B------:R-:W-:Y:S04]  /*0290*/  BSSY.RECONVERGENT B0, `(.L_x_4) ;  /* 0x000000c000007945 */ /* 0x000fe80003800200 */
[C---:B------:R-:W-:Y:S02]  /*02a0*/  ISETP.NE.OR P2, PT, R0.reuse, 0x1, !P1 ;  /* 0x000000010000780c */ /* 0x040fe40004f45670 */
[----:B------:R-:W-:-:S11]  /*02b0*/  ISETP.NE.OR P0, PT, R0, 0x3, !P1 ;  /* 0x000000030000780c */ /* 0x000fd60004f05670 */
[----:B------:R-:W-:Y:S05]  /*02c0*/  @P2 BRA `(.L_x_5) ;  /* 0x0000000000202947 */ /* 0x000fea0003800000 */
[----:B------:R-:W3:Y:S02]  /*02d0*/  LDCU.64 UR4, c[0x0][0x348] ;  /* 0x00006900ff0477ac */ /* 0x000ee40008000a00 */
[----:B---3--:R-:W-:Y:S02]  /*02e0*/  UIADD3 UR6, UP1, UPT, UR4, 0x80, URZ ;  /* 0x0000008004067890 */ /* 0x008fe4000ff3e0ff */
[----:B------:R-:W-:Y:S02]  /*02f0*/  UIADD3 UR4, UP0, UPT, UR4, 0x180, URZ ;  /* 0x0000018004047890 */ /* 0x000fe4000ff1e0ff */
[----:B------:R-:W-:Y:S02]  /*0300*/  UIADD3.X UR7, UPT, UPT, URZ, UR5, URZ, UP1, !UPT ;  /* 0x00000005ff077290 */ /* 0x000fe40008ffe4ff */
[----:B------:R-:W-:-:S07]  /*0310*/  UIADD3.X UR5, UPT, UPT, URZ, UR5, URZ, UP0, !UPT ;  /* 0x00000005ff057290 */ /* 0x000fce00087fe4ff */
[----:B------:R3:W-:Y:S02]  /*0320*/  UTMACCTL.PF [UR6] ;  /* 0x00000000060079b9 */ /* 0x0007e40008040000 */
[----:B------:R3:W-:Y:S02]  /*0330*/  UTMACCTL.PF [UR4] ;  /* 0x00000000040079b9 */ /* 0x0007e40008040000 */
[----:B---3--:R-:W-:Y:S01]  /*0340*/  NOP ;  /* 0x0000000000007918 */ /* 0x008fe20000000000 */
.L_x_5:
[----:B------:R-:W-:Y:S05]  /*0350*/  BSYNC.RECONVERGENT B0 ;  /* 0x0000000000007941 */ /* 0x000fea0003800200 */
.L_x_4:
[----:B------:R-:W-:Y:S04]  /*0360*/  BSSY.RECONVERGENT B0, `(.L_x_6) ;  /* 0x000000a000007945 */ /* 0x000fe80003800200 */
        /* <DEDUP_REMOVED lines=9> */
.L_x_7:
[----:B------:R-:W-:Y:S05]  /*0400*/  BSYNC.RECONVERGENT B0 ;  /* 0x0000000000007941 */ /* 0x000fea0003800200 */
.L_x_6:
[----:B------:R-:W3:Y:S01]  /*0410*/  LDCU.64 UR4, c[0x0][0x888] ;  /* 0x00011100ff0477ac */ /* 0x000ee20008000a00 */
[----:B------:R-:W-:Y:S02]  /*0420*/  UISETP.EQ.U32.AND UP1, UPT, UR8, URZ, UPT ;  /* 0x000000ff0800728c */ /* 0x000fe4000bf22070 */
[----:B------:R-:W-:Y:S02]  /*0430*/  UPLOP3.LUT UP3, UPT, UPT, UPT, UPT, 0x80, 0x8 ;  /* 0x000000000008789c */ /* 0x000fe40003f6f070 */
[----:B---3--:R-:W-:-:S04]  /*0440*/  UISETP.NE.U32.AND UP0, UPT, UR4, URZ, UPT ;  /* 0x000000ff0400728c */ /* 0x008fc8000bf05070 */
[----:B------:R-:W-:-:S04]  /*0450*/  UISETP.NE.AND.EX UP0, UPT, UR5, URZ, UPT, UP0 ;  /* 0x000000ff0500728c */ /* 0x000fc8000bf05300 */
[----:B------:R-:W-:-:S04]  /*0460*/  UISETP.EQ.OR.EX UP2, UPT, UR9, URZ, !UP0, UP1 ;  /* 0x000000ff0900728c */ /* 0x000fc8000c742710 */
[----:B------:R-:W-:-:S06]  /*0470*/  UP2UR UR4, UPR, URZ, 0x4 ;  /* 0x00000004ff047883 */ /* 0x000fcc0008000000 */
[----:B------:R-:W-:Y:S01]  /*0480*/  MOV R52, UR4 ;  /* 0x0000000400347c02 */ /* 0x000fe20008000f00 */
[----:B------:R-:W-:Y:S06]  /*0490*/  BRA.U !UP2, `(.L_x_8) ;  /* 0x000000010a207547 */ /* 0x000fec000b800000 */
[----:B------:R-:W-:Y:S01]  /*04a0*/  UISETP.NE.U32.AND UP1, UPT, UR8, URZ, UPT ;  /* 0x000000ff0800728c */ /* 0x000fe2000bf25070 */
[----:B-----5:R-:W-:Y:S01]  /*04b0*/  FSETP.NEU.AND P0, PT, R26, RZ, PT ;  /* 0x000000ff1a00720b */ /* 0x020fe20003f0d000 */
[----:B------:R-:W-:Y:S02]  /*04c0*/  USEL UR4, URZ, 0xffffffff, UP0 ;  /* 0xffffffffff047887 */ /* 0x000fe40008000000 */
[----:B------:R-:W-:-:S10]  /*04d0*/  UISETP.NE.AND.EX UP1, UPT, UR9, URZ, UPT, UP1 ;  /* 0x000000ff0900728c */ /* 0x000fd4000bf25310 */
[----:B------:R-:W-:Y:S01]  /*04e0*/  VOTEU.ANY UP0, P0 ;  /* 0x0000000000ff7886 */ /* 0x000fe20000000100 */
[----:B------:R-:W-:-:S04]  /*04f0*/  @!UP1 USEL UR4, URZ, 0xffffffff, UP0 ;  /* 0xffffffffff049887 */ /* 0x000fc80008000000 */
[----:B------:R-:W-:-:S04]  /*0500*/  ULOP3.LUT UR4, UR4, 0x1, URZ, 0xc0, !UPT ;  /* 0x0000000104047892 */ /* 0x000fc8000f8ec0ff */
[----:B------:R-:W-:-:S11]  /*0510*/  UISETP.NE.U32.AND UP3, UPT, UR4, 0x1, UPT ;  /* 0x000000010400788c */ /* 0x000fd6000bf65070 */
.L_x_8:
[----:B------:R-:W3:Y:S01]  /*0520*/  SHFL.IDX PT, R0, R47, RZ, 0x1f ;  /* 0x00001fff2f007589 */ /* 0x000ee200000e0000 */
[----:B------:R-:W-:-:S04]  /*0530*/  UISETP.NE.AND UP0, UPT, UR13, 0x2, UPT ;  /* 0x000000020d00788c */ /* 0x000fc8000bf05270 */
[----:B------:R-:W-:Y:S02]  /*0540*/  UISETP.EQ.AND UP1, UPT, UR33, URZ, !UP0 ;  /* 0x000000ff2100728c */ /* 0x000fe4000c722270 */
[----:B------:R-:W-:-:S04]  /*0550*/  USEL UR43, URZ, 0x1, UP0 ;  /* 0x00000001ff2b7887 */ /* 0x000fc80008000000 */
[----:B------:R-:W-:Y:S02]  /*0560*/  PLOP3.LUT P3, PT, P1, PT, UP1, 0x80, 0x8 ;  /* 0x000000000008781c */ /* 0x000fe40000f6f018 */
[----:B---3--:R-:W-:-:S13]  /*0570*/  ISETP.NE.AND P0, PT, R0, RZ, PT ;  /* 0x000000ff0000720c */ /* 0x008fda0003f05270 */
[----:B------:R-:W-:Y:S05]  /*0580*/  @P0 BRA `(.L_x_9) ;  /* 0x00000004005c0947 */ /* 0x000fea0003800000 */
[----:B------:R-:W-:Y:S01]  /*0590*/  ELECT P0, URZ, PT ;  /* 0x0000000000ff782f */ /* 0x000fe20003800000 */
[----:B------:R-:W-:-:S12]  /*05a0*/  BSSY.RECONVERGENT B0, `(.L_x_9) ;  /* 0x0000055000007945 */ /* 0x000fd80003800200 */
[----:B------:R-:W-:Y:S05]  /*05b0*/  @!P0 BRA `(.L_x_10) ;  /* 0x00000004004c8947 */ /* 0x000fea0003800000 */
[----:B------:R-:W3:Y:S01]  /*05c0*/  S2UR UR5, SR_CgaCtaId ;  /* 0x00000000000579c3 */ /* 0x000ee20000008800 */
[----:B------:R-:W-:Y:S01]  /*05d0*/  UMOV UR4, 0x400 ;  /* 0x0000040000047882 */ /* 0x000fe20000000000 */
[----:B------:R-:W-:Y:S01]  /*05e0*/  UMOV UR8, 0x1 ;  /* 0x0000000100087882 */ /* 0x000fe20000000000 */
[----:B------:R-:W-:Y:S01]  /*05f0*/  UMOV UR6, 0x2 ;  /* 0x0000000200067882 */ /* 0x000fe20000000000 */
[----:B------:R-:W-:-:S04]  /*0600*/  UIADD3 UR8, UPT, UPT, -UR8, 0x100000, URZ ;  /* 0x0010000008087890 */ /* 0x000fc8000fffe1ff */
[----:B------:R-:W-:Y:S02]  /*0610*/  USHF.L.U32 UR9, UR8, 0xb, URZ ;  /* 0x0000000b08097899 */ /* 0x000fe400080006ff */
[----:B------:R-:W-:Y:S02]  /*0620*/  USHF.L.U32 UR8, UR8, 0x1, URZ ;  /* 0x0000000108087899 */ /* 0x000fe400080006ff */
[----:B------:R-:W-:-:S04]  /*0630*/  UIADD3 UR6, UPT, UPT, -UR6, 0x100000, URZ ;  /* 0x0010000006067890 */ /* 0x000fc8000fffe1ff */
[----:B------:R-:W-:Y:S02]  /*0640*/  USHF.L.U32 UR7, UR6, 0xb, URZ ;  /* 0x0000000b06077899 */ /* 0x000fe400080006ff */
[----:B------:R-:W-:Y:S02]  /*0650*/  USHF.L.U32 UR6, UR6, 0x1, URZ ;  /* 0x0000000106067899 */ /* 0x000fe400080006ff */
[----:B---3--:R-:W-:Y:S01]  /*0660*/  ULEA UR4, UR5, UR4, 0x18 ;  /* 0x0000000405047291 */ /* 0x008fe2000f8ec0ff */
[----:B------:R-:W3:Y:S11]  /*0670*/  FENCE.VIEW.ASYNC.S ;  /* 0x00000000000073c6 */ /* 0x000ef60000000000 */
[----:B---3--:R3:W4:Y:S01]  /*0680*/  SYNCS.EXCH.64 URZ, [UR4], UR8 ;  /* 0x0000000804ff75b2 */ /* 0x0087220008000100 */
[----:B------:R3:W1:Y:S01]  /*0690*/  SYNCS.EXCH.64 URZ, [UR4+0x118], UR6 ;  /* 0x0001180604ff75b2 */ /* 0x0006620008000100 */
        /* <DEDUP_REMOVED lines=67> */
[----:B------:R3:W1:Y:S02]  /*0ad0*/  SYNCS.EXCH.64 URZ, [UR4+0x228], UR6 ;  /* 0x0002280604ff75b2 */ /* 0x0006640008000100 */
[----:B---34-:R-:W-:Y:S01]  /*0ae0*/  NOP ;  /* 0x0000000000007918 */ /* 0x018fe20000000000 */
.L_x_10:
[----:B------:R-:W-:Y:S05]  /*0af0*/  BSYNC.RECONVERGENT B0 ;  /* 0x0000000000007941 */ /* 0x000fea0003800200 */
.L_x_9:
[----:B------:R-:W3:Y:S01]  /*0b00*/  SHFL.IDX PT, R0, R47, RZ, 0x1f ;  /* 0x00001fff2f007589 */ /* 0x000ee200000e0000 */
[----:B------:R-:W-:Y:S01]  /*0b10*/  NOP ;  /* 0x0000000000007918 */ /* 0x000fe20000000000 */
[----:B---3--:R-:W-:-:S13]  /*0b20*/  ISETP.NE.AND P0, PT, R0, 0x1, PT ;  /* 0x000000010000780c */ /* 0x008fda0003f05270 */
[----:B------:R-:W-:Y:S05]  /*0b30*/  @P0 BRA `(.L_x_11) ;  /* 0x0000000000500947 */ /* 0x000fea0003800000 */
        /* <DEDUP_REMOVED lines=9> */
[----:B------:R-:W-:Y:S01]  /*0bd0*/  USHF.L.U32 UR6, UR6, 0x1, URZ ;  /* 0x0000000106067899 */ /* 0x000fe200080006ff */
[----:B------:R-:W-:Y:S01]  /*0be0*/  ELECT P0, URZ, PT ;  /* 0x0000000000ff782f */ /* 0x000fe20003800000 */
[----:B---3--:R-:W-:Y:S01]  /*0bf0*/  ULEA UR4, UR5, UR4, 0x18 ;  /* 0x0000000405047291 */ /* 0x008fe2000f8ec0ff */
[----:B------:R-:W3:Y:S11]  /*0c00*/  FENCE.VIEW.ASYNC.S ;  /* 0x00000000000073c6 */ /* 0x000ef60000000000 */
[----:B---3--:R3:W4:Y:S01]  /*0c10*/  SYNCS.EXCH.64 URZ, [UR4+0x230], UR8 ;  /* 0x0002300804ff75b2 */ /* 0x0087220008000100 */
[----:B------:R3:W1:Y:S01]  /*0c20*/  SYNCS.EXCH.64 URZ, [UR4+0x248], UR6 ;  /* 0x0002480604ff75b2 */ /* 0x0006620008000100 */
[----:B------:R3:W1:Y:S01]  /*0c30*/  SYNCS.EXCH.64 URZ, [UR4+0x238], UR8 ;  /* 0x0002380804ff75b2 */ /* 0x0006620008000100 */
[----:B------:R3:W1:Y:S01]  /*0c40*/  SYNCS.EXCH.64 URZ, [UR4+0x250], UR6 ;  /* 0x0002500604ff75b2 */ /* 0x0006620008000100 */
[----:B------:R3:W1:Y:S01]  /*0c50*/  SYNCS.EXCH.64 URZ, [UR4+0x240], UR8 ;  /* 0x0002400804ff75b2 */ /* 0x0006620008000100 */
[----:B------:R3:W1:Y:S01]  /*0c60*/  SYNCS.EXCH.64 URZ, [UR4+0x258], UR6 ;  /* 0x0002580604ff75b2 */ /* 0x0006620008000100 */
[----:B------:R-:W-:Y:S01]  /*0c70*/  NOP ;  /* 0x0000000000007918 */ /* 0x000fe20000000000 */
.L_x_11:
[----:B------:R-:W2:Y:S01]  /*0c80*/  SHFL.IDX PT, R0, R47, RZ, 0x1f ;  /* 0x00001fff2f007589 */ /* 0x000ea200000e0000 */
[----:B------:R-:W-:Y:S01]  /*0c90*/  NOP ;  /* 0x0000000000007918 */ /* 0x000fe20000000000 */
[----:B--2---:R-:W-:-:S13]  /*0ca0*/  ISETP.NE.AND P0, PT, R0, 0x3, PT ;  /* 0x000000030000780c */ /* 0x004fda0003f05270 */
[----:B------:R-:W-:Y:S05]  /*0cb0*/  @P0 BRA `(.L_x_12) ;  /* 0x0000000000300947 */ /* 0x000fea0003800000 */
[----:B------:R-:W2:Y:S01]  /*0cc0*/  S2UR UR5, SR_CgaCtaId ;  /* 0x00000000000579c3 */ /* 0x000ea20000008800 */
[----:B---3--:R-:W-:Y:S01]  /*0cd0*/  UMOV UR6, 0x400 ;  /* 0x0000040000067882 */ /* 0x008fe20000000000 */
[----:B------:R-:W-:Y:S01]  /*0ce0*/  UMOV UR4, 0x20 ;  /* 0x0000002000047882 */ /* 0x000fe20000000000 */
[----:B------:R-:W-:Y:S01]  /*0cf0*/  ELECT P0, URZ, PT ;  /* 0x0000000000ff782f */ /* 0x000fe20003800000 */
[----:B--2---:R-:W-:Y:S02]  /*0d00*/  ULEA UR6, UR5, UR6, 0x18 ;  /* 0x0000000605067291 */ /* 0x004fe4000f8ec0ff */
[----:B------:R-:W-:-:S04]  /*0d10*/  UIADD3 UR4, UPT, UPT, -UR4, 0x100000, URZ ;  /* 0x0010000004047890 */ /* 0x000fc8000fffe1ff */
[----:B------:R-:W-:Y:S02]  /*0d20*/  USHF.L.U32 UR5, UR4, 0xb, URZ ;  /* 0x0000000b04057899 */ /* 0x000fe400080006ff */
[----:B------:R-:W-:Y:S01]  /*0d30*/  USHF.L.U32 UR4, UR4, 0x1, URZ ;  /* 0x0000000104047899 */ /* 0x000fe200080006ff */
[----:B------:R-:W2:Y:S11]  /*0d40*/  FENCE.VIEW.ASYNC.S ;  /* 0x00000000000073c6 */ /* 0x000eb60000000000 */
[----:B--2---:R2:W3:Y:S01]  /*0d50*/  SYNCS.EXCH.64 URZ, [UR6+0x260], UR4 ;  /* 0x0002600406ff75b2 */ /* 0x0044e20008000100 */
[----:B------:R2:W1:Y:S01]  /*0d60*/  SYNCS.EXCH.64 URZ, [UR6+0x268], UR4 ;  /* 0x0002680406ff75b2 */ /* 0x0004620008000100 */
[----:B------:R-:W-:Y:S01]  /*0d70*/  NOP ;  /* 0x0000000000007918 */ /* 0x000fe20000000000 */
.L_x_12:
[----:B------:R-:W4:Y:S01]  /*0d80*/  SHFL.IDX PT, R0, R47, RZ, 0x1f ;  /* 0x00001fff2f007589 */ /* 0x000f2200000e0000 */
[----:B------:R-:W-:Y:S01]  /*0d90*/  NOP ;  /* 0x0000000000007918 */ /* 0x000fe20000000000 */
[----:B----4-:R-:W-:-:S13]  /*0da0*/  ISETP.NE.AND P0, PT, R0, 0x4, PT ;  /* 0x000000040000780c */ /* 0x010fda0003f05270 */
[----:B------:R-:W-:Y:S05]  /*0db0*/  @P0 BRA `(.L_x_13) ;  /* 0x00000000004c0947 */ /* 0x000fea0003800000 */
[----:B--2---:R-:W2:Y:S01]  /*0dc0*/  S2UR UR5, SR_CgaCtaId ;  /* 0x00000000000579c3 */ /* 0x004ea20000008800 */
[----:B---3--:R-:W-:Y:S01]  /*0dd0*/  UMOV UR4, 0x3a0 ;  /* 0x000003a000047882 */ /* 0x008fe20000000000 */
[----:B------:R-:W-:Y:S01]  /*0de0*/  UMOV UR6, 0x400 ;  /* 0x0000040000067882 */ /* 0x000fe20000000000 */
[----:B------:R-:W-:Y:S01]  /*0df0*/  USEL UR4, UR4, 0x320, UP3 ;  /* 0x0000032004047887 */ /* 0x000fe20009800000 */
[----:B------:R-:W-:Y:S01]  /*0e00*/  UMOV UR8, 0x1 ;  /* 0x0000000100087882 */ /* 0x000fe20000000000 */
[----:B------:R-:W-:Y:S01]  /*0e10*/  ELECT P0, URZ, PT ;  /* 0x0000000000ff782f */ /* 0x000fe20003800000 */
[----:B------:R-:W-:-:S04]  /*0e20*/  UIADD3 UR8, UPT, UPT, -UR8, 0x100000, URZ ;  /* 0x0010000008087890 */ /* 0x000fc8000fffe1ff */
[----:B------:R-:W-:Y:S02]  /*0e30*/  USHF.L.U32 UR9, UR8, 0xb, URZ ;  /* 0x0000000b08097899 */ /* 0x000fe400080006ff */
[----:B------:R-:W-:Y:S02]  /*0e40*/  USHF.L.U32 UR8, UR8, 0x1, URZ ;  /* 0x0000000108087899 */ /* 0x000fe400080006ff */
[----:B--2---:R-:W-:Y:S02]  /*0e50*/  ULEA UR6, UR5, UR6, 0x18 ;  /* 0x0000000605067291 */ /* 0x004fe4000f8ec0ff */
[----:B------:R-:W-:-:S04]  /*0e60*/  UIADD3 UR4, UPT, UPT, -UR4, 0x100000, URZ ;  /* 0x0010000004047890 */ /* 0x000fc8000fffe1ff */
[----:B------:R-:W-:Y:S02]  /*0e70*/  USHF.L.U32 UR5, UR4, 0xb, URZ ;  /* 0x0000000b04057899 */ /* 0x000fe400080006ff */
[----:B------:R-:W-:Y:S01]  /*0e80*/  USHF.L.U32 UR4, UR4, 0x1, URZ ;  /* 0x0000000104047899 */ /* 0x000fe200080006ff */
[----:B------:R-:W2:Y:S03]  /*0e90*/  FENCE.VIEW.ASYNC.S ;  /* 0x00000000000073c6 */ /* 0x000ea60000000000 */
[----:B--2---:R4:W2:Y:S08]  /*0ea0*/  SYNCS.EXCH.64 URZ, [UR6+0x270], UR8 ;  /* 0x0002700806ff75b2 */ /* 0x0048b00008000100 */
[----:B------:R4:W3:Y:S01]  /*0eb0*/  SYNCS.EXCH.64 URZ, [UR6+0x280], UR4 ;  /* 0x0002800406ff75b2 */ /* 0x0008e20008000100 */
[----:B------:R4:W1:Y:S01]  /*0ec0*/  SYNCS.EXCH.64 URZ, [UR6+0x278], UR8 ;  /* 0x0002780806ff75b2 */ /* 0x0008620008000100 */
[----:B------:R4:W1:Y:S02]  /*0ed0*/  SYNCS.EXCH.64 URZ, [UR6+0x288], UR4 ;  /* 0x0002880406ff75b2 */ /* 0x0008640008000100 */
[----:B----4-:R-:W-:Y:S01]  /*0ee0*/  NOP ;  /* 0x0000000000007918 */ /* 0x010fe20000000000 */
.L_x_13:
[----:B------:R-:W4:Y:S01]  /*0ef0*/  SHFL.IDX PT, R0, R47, RZ, 0x1f ;  /* 0x00001fff2f007589 */ /* 0x000f2200000e0000 */
[----:B------:R-:W-:Y:S01]  /*0f00*/  NOP ;  /* 0x0000000000007918 */ /* 0x000fe20000000000 */
[----:B----4-:R-:W-:-:S13]  /*0f10*/  ISETP.NE.AND P0, PT, R0, 0x5, PT ;  /* 0x000000050000780c */ /* 0x010fda0003f05270 */
[----:B------:R-:W-:Y:S05]  /*0f20*/  @P0 BRA `(.L_x_14) ;  /* 0x0000000000580947 */ /* 0x000fea0003800000 */
[----:B--2---:R-:W2:Y:S01]  /*0f30*/  S2UR UR5, SR_CgaCtaId ;  /* 0x00000000000579c3 */ /* 0x004ea20000008800 */
[----:B---3--:R-:W-:Y:S01]  /*0f40*/  UMOV UR4, 0x400 ;  /* 0x0000040000047882 */ /* 0x008fe20000000000 */
        /* <DEDUP_REMOVED lines=9> */
[----:B--2---:R-:W-:Y:S01]  /*0fe0*/  ULEA UR4, UR5, UR4, 0x18 ;  /* 0x0000000405047291 */ /* 0x004fe2000f8ec0ff */
[----:B------:R-:W2:Y:S11]  /*0ff0*/  FENCE.VIEW.ASYNC.S ;  /* 0x00000000000073c6 */ /* 0x000eb60000000000 */
[----:B--2---:R4:W2:Y:S01]  /*1000*/  SYNCS.EXCH.64 URZ, [UR4+0x290], UR6 ;  /* 0x0002900604ff75b2 */ /* 0x0048a20008000100 */
[----:B------:R4:W3:Y:S01]  /*1010*/  SYNCS.EXCH.64 URZ, [UR4+0x2b0], UR8 ;  /* 0x0002b00804ff75b2 */ /* 0x0008e20008000100 */
[----:B------:R4:W1:Y:S01]  /*1020*/  SYNCS.EXCH.64 URZ, [UR4+0x298], UR6 ;  /* 0x0002980604ff75b2 */ /* 0x0008620008000100 */
[----:B------:R4:W1:Y:S01]  /*1030*/  SYNCS.EXCH.64 URZ, [UR4+0x2b8], UR8 ;  /* 0x0002b80804ff75b2 */ /* 0x0008620008000100 */
[----:B------:R4:W1:Y:S01]  /*1040*/  SYNCS.EXCH.64 URZ, [UR4+0x2a0], UR6 ;  /* 0x0002a00604ff75b2 */ /* 0x0008620008000100 */
[----:B------:R4:W1:Y:S01]  /*1050*/  SYNCS.EXCH.64 URZ, [UR4+0x2c0], UR8 ;  /* 0x0002c00804ff75b2 */ /* 0x0008620008000100 */
[----:B------:R4:W1:Y:S01]  /*1060*/  SYNCS.EXCH.64 URZ, [UR4+0x2a8], UR6 ;  /* 0x0002a80604ff75b2 */ /* 0x0008620008000100 */
[----:B------:R4:W1:Y:S02]  /*1070*/  SYNCS.EXCH.64 URZ, [UR4+0x2c8], UR8 ;  /* 0x0002c80804ff75b2 */ /* 0x0008640008000100 */
[----:B----4-:R-:W-:Y:S01]  /*1080*/  NOP ;  /* 0x0000000000007918 */ /* 0x010fe20000000000 */
.L_x_14:
[----:B------:R-:W4:Y:S01]  /*1090*/  SHFL.IDX PT, R0, R47, RZ, 0x1f ;  /* 0x00001fff2f007589 */ /* 0x000f2200000e0000 */
[----:B------:R-:W-:Y:S01]  /*10a0*/  ISETP.NE.OR P1, PT, RZ, UR13, !P1 ;  /* 0x0000000dff007c0c */ /* 0x000fe2000cf25670 */
[----:B------:R-:W-:Y:S01]  /*10b0*/  NOP ;  /* 0x0000000000007918 */ /* 0x000fe20000000000 */
[----:B----4-:R-:W-:-:S13]  /*10c0*/  ISETP.NE.AND P0, PT, R0, 0x3, PT ;  /* 0x000000030000780c */ /* 0x010fda0003f05270 */
[----:B------:R-:W-:Y:S05]  /*10d0*/  @P0 BRA `(.L_x_15) ;  /* 0x0000000000380947 */ /* 0x000fea0003800000 */
[----:B--2---:R-:W2:Y:S01]  /*10e0*/  S2UR UR5, SR_CgaCtaId ;  /* 0x00000000000579c3 */ /* 0x004ea20000008800 */
[----:B---3--:R-:W-:Y:S01]  /*10f0*/  UMOV UR4, 0x400 ;  /* 0x0000040000047882 */ /* 0x008fe20000000000 */
[----:B------:R-:W-:Y:S01]  /*1100*/  UMOV UR6, 0x20 ;  /* 0x0000002000067882 */ /* 0x000fe20000000000 */
[----:B------:R-:W-:Y:S01]  /*1110*/  ELECT P0, URZ, PT ;  /* 0x0000000000ff782f */ /* 0x000fe20003800000 */
[----:B------:R-:W-:-:S04]  /*1120*/  UIADD3 UR6, UPT, UPT, -UR6, 0x100000, URZ ;  /* 0x0010000006067890 */ /* 0x000fc8000fffe1ff */
[----:B------:R-:W-:Y:S02]  /*1130*/  USHF.L.U32 UR7, UR6, 0xb, URZ ;  /* 0x0000000b06077899 */ /* 0x000fe400080006ff */
[----:B------:R-:W-:Y:S02]  /*1140*/  USHF.L.U32 UR6, UR6, 0x1, URZ ;  /* 0x0000000106067899 */ /* 0x000fe400080006ff */
[----:B--2---:R-:W-:Y:S01]  /*1150*/  ULEA UR4, UR5, UR4, 0x18 ;  /* 0x0000000405047291 */ /* 0x004fe2000f8ec0ff */
[----:B------:R-:W2:Y:S11]  /*1160*/  FENCE.VIEW.ASYNC.S ;  /* 0x00000000000073c6 */ /* 0x000eb60000000000 */
[----:B--2---:R4:W2:Y:S01]  /*1170*/  SYNCS.EXCH.64 URZ, [UR4+0x2d0], UR6 ;  /* 0x0002d00604ff75b2 */ /* 0x0048a20008000100 */
[----:B------:R4:W3:Y:S01]  /*1180*/  SYNCS.EXCH.64 URZ, [UR4+0x2e0], UR6 ;  /* 0x0002e00604ff75b2 */ /* 0x0008e20008000100 */
[----:B------:R4:W1:Y:S01]  /*1190*/  SYNCS.EXCH.64 URZ, [UR4+0x2d8], UR6 ;  /* 0x0002d80604ff75b2 */ /* 0x0008620008000100 */
[----:B------:R4:W1:Y:S02]  /*11a0*/  SYNCS.EXCH.64 URZ, [UR4+0x2e8], UR6 ;  /* 0x0002e80604ff75b2 */ /* 0x0008640008000100 */
[----:B----4-:R-:W-:Y:S01]  /*11b0*/  NOP ;  /* 0x0000000000007918 */ /* 0x010fe20000000000 */
.L_x_15:
[----:B---3--:R-:W3:Y:S01]  /*11c0*/  S2UR UR7, SR_CgaCtaId ;  /* 0x00000000000779c3 */ /* 0x008ee20000008800 */
[----:B------:R-:W-:Y:S01]  /*11d0*/  VOTEU.ALL UP0, P1 ;  /* 0x0000000000ff7886 */ /* 0x000fe20000800000 */
[----:B--2---:R-:W-:Y:S01]  /*11e0*/  UMOV UR4, 0x20 ;  /* 0x0000002000047882 */ /* 0x004fe20000000000 */
[----:B------:R-:W-:Y:S01]  /*11f0*/  NOP ;  /* 0x0000000000007918 */ /* 0x000fe20000000000 */
[----:B------:R-:W-:Y:S01]  /*1200*/  LOP3.LUT R3, R58, 0x1f, RZ, 0xc0, !PT ;  /* 0x0000001f3a037812 */ /* 0x000fe200078ec0ff */
[----:B------:R-:W-:Y:S01]  /*1210*/  UISETP.NE.AND UP4, UPT, UR13, URZ, UPT ;  /* 0x000000ff0d00728c */ /* 0x000fe2000bf85270 */
[----:B------:R-:W-:Y:S01]  /*1220*/  @!UP0 UMOV UR6, 0x400 ;  /* 0x0000040000068882 */ /* 0x000fe20000000000 */
[----:B------:R-:W-:-:S04]  /*1230*/  @!UP0 UIADD3 UR4, UPT, UPT, -UR4, 0x100000, URZ ;  /* 0x0010000004048890 */ /* 0x000fc8000fffe1ff */
[----:B------:R-:W-:Y:S02]  /*1240*/  @!UP0 USHF.L.U32 UR5, UR4, 0xb, URZ ;  /* 0x0000000b04058899 */ /* 0x000fe400080006ff */
[----:B------:R-:W-:Y:S02]  /*1250*/  @!UP0 USHF.L.U32 UR4, UR4, 0x1, URZ ;  /* 0x0000000104048899 */ /* 0x000fe400080006ff */
[----:B---3--:R-:W-:Y:S01]  /*1260*/  @!UP0 ULEA UR6, UR7, UR6, 0x18 ;  /* 0x0000000607068291 */ /* 0x008fe2000f8ec0ff */
[----:B------:R-:W2:Y:S01]  /*1270*/  LDCU UR7, c[0x0][0x36c] ;  /* 0x00006d80ff0777ac */ /* 0x000ea20008000800 */
[----:B------:R-:W-:Y:S01]  /*1280*/  VOTEU.ALL UP0, P1 ;  /* 0x0000000000ff7886 */ /* 0x000fe20000800000 */
[----:B------:R-:W3:Y:S09]  /*1290*/  FENCE.VIEW.ASYNC.S ;  /* 0x00000000000073c6 */ /* 0x000ef20000000000 */
[----:B---3--:R3:W4:Y:S01]  /*12a0*/  @!UP0 SYNCS.EXCH.64 URZ, [UR6+0x2f0], UR4 ;  /* 0x0002f00406ff85b2 */ /* 0x0087220008000100 */
[----:B--2---:R-:W-:-:S09]  /*12b0*/  UISETP.EQ.U32.AND UP5, UPT, UR7, 0x1, UPT ;  /* 0x000000010700788c */ /* 0x004fd2000bfa2070 */
[----:B---3--:R-:W-:Y:S05]  /*12c0*/  BRA.U !UP5, `(.L_x_16) ;  /* 0x000000010d087547 */ /* 0x008fea000b800000 */
[----:B-1--4-:R-:W-:Y:S01]  /*12d0*/  UCGABAR_ARV ;  /* 0x00000000000079c7 */ /* 0x012fe20008000000 */
[----:B------:R-:W-:Y:S05]  /*12e0*/  BRA `(.L_x_17) ;  /* 0x0000000000047947 */ /* 0x000fea0003800000 */
.L_x_16:
[----:B-1--4-:R-:W-:Y:S01]  /*12f0*/  NOP ;  /* 0x0000000000007918 */ /* 0x012fe20000000000 */
.L_x_17:
[----:B------:R-:W1:Y:S01]  /*1300*/  S2UR UR19, SR_CTAID.X ;  /* 0x00000000001379c3 */ /* 0x000e620000002500 */
[----:B------:R-:W-:-:S05]  /*1310*/  CS2R.32 R51, SR_CgaSize ;  /* 0x0000000000337805 */ /* 0x000fca0000008a00 */
[----:B------:R-:W-:-:S05]  /*1320*/  IMAD R51, R51, -0xa0, RZ ;  /* 0xffffff6033337824 */ /* 0x000fca00078e02ff */
[----:B------:R-:W-:-:S14]  /*1330*/  R2UR UR5, R51 ;  /* 0x00000000330572ca */ /* 0x000fdc00000e0000 */
[----:B------:R-:W2:Y:S01]  /*1340*/  LDCU UR5, c[0x0][UR5+0x2b0] ;  /* 0x00005600050577ac */ /* 0x000ea20008000800 */
[----:B------:R-:W-:-:S05]  /*1350*/  CS2R.32 R51, SR_CgaSize ;  /* 0x0000000000337805 */ /* 0x000fca0000008a00 */
[----:B------:R-:W-:-:S05]  /*1360*/  IMAD R51, R51, -0xa0, RZ ;  /* 0xffffff6033337824 */ /* 0x000fca00078e02ff */
[----:B------:R-:W-:-:S14]  /*1370*/  R2UR UR4, R51 ;  /* 0x00000000330472ca */ /* 0x000fdc00000e0000 */
[----:B------:R-:W3:Y:S01]  /*1380*/  LDCU UR4, c[0x0][UR4+0x2b4] ;  /* 0x00005680040477ac */ /* 0x000ee20008000800 */
[----:B------:R-:W4:Y:S01]  /*1390*/  S2UR UR7, SR_CTAID.Y ;  /* 0x00000000000779c3 */ /* 0x000f220000002600 */
[----:B------:R-:W-:-:S05]  /*13a0*/  CS2R.32 R51, SR_CgaSize ;  /* 0x0000000000337805 */ /* 0x000fca0000008a00 */
[----:B------:R-:W-:-:S05]  /*13b0*/  IMAD R51, R51, -0xa0, RZ ;  /* 0xffffff6033337824 */ /* 0x000fca00078e02ff */
[----:B------:R-:W-:-:S14]  /*13c0*/  R2UR UR8, R51 ;  /* 0x00000000330872ca */ /* 0x000fdc00000e0000 */
[----:B------:R-:W3:Y:S01]  /*13d0*/  LDCU UR8, c[0x0][UR8+0x2a0] ;  /* 0x00005400080877ac */ /* 0x000ee20008000800 */
[----:B------:R-:W-:-:S05]  /*13e0*/  CS2R.32 R51, SR_CgaSize ;  /* 0x0000000000337805 */ /* 0x000fca0000008a00 */
[----:B------:R-:W-:-:S05]  /*13f0*/  IMAD R51, R51, -0xa0, RZ ;  /* 0xffffff6033337824 */ /* 0x000fca00078e02ff */
[----:B------:R-:W-:-:S14]  /*1400*/  R2UR UR9, R51 ;  /* 0x00000000330972ca */ /* 0x000fdc00000e0000 */
[----:B------:R-:W3:Y:S01]  /*1410*/  LDCU UR9, c[0x0][UR9+0x2a4] ;  /* 0x00005480090977ac */ /* 0x000ee20008000800 */
[----:B------:R-:W3:Y:S01]  /*1420*/  S2UR UR10, SR_CgaCtaId ;  /* 0x00000000000a79c3 */ /* 0x000ee20000008800 */
[----:B------:R-:W-:Y:S01]  /*1430*/  UISETP.GT.U32.AND UP0, UPT, UR33, 0xffff, UPT ;  /* 0x0000ffff2100788c */ /* 0x000fe2000bf04070 */
[----:B------:R-:W3:Y:S01]  /*1440*/  LDCU UR18, c[0x0][0xb24] ;  /* 0x00016480ff1277ac */ /* 0x000ee20008000800 */
[----:B------:R-:W-:Y:S01]  /*1450*/  UMOV UR29, 0x5 ;  /* 0x00000005001d7882 */ /* 0x000fe20000000000 */
[----:B-1----:R-:W-:-:S04]  /*1460*/  I2FP.F32.U32 R2, UR19 ;  /* 0x0000001300027c45 */ /* 0x002fc80008201000 */
[----:B------:R-:W1:Y:S01]  /*1470*/  S2UR UR36, SR_CTAID.Z ;  /* 0x00000000002479c3 */ /* 0x000e620000002700 */
[----:B------:R-:W1:Y:S01]  /*1480*/  LDCU UR42, c[0x0][0xb24] ;  /* 0x00016480ff2a77ac */ /* 0x000e620008000800 */
[----:B--2---:R-:W-:Y:S01]  /*1490*/  FMUL R2, R2, UR5 ;  /* 0x0000000502027c20 */ /* 0x004fe20008400000 */
[----:B------:R-:W-:Y:S01]  /*14a0*/  USEL UR5, UR33, 0xffff, !UP0 ;  /* 0x0000ffff21057887 */ /* 0x000fe2000c000000 */
[----:B----4-:R-:W-:Y:S01]  /*14b0*/  I2FP.F32.U32 R0, UR7 ;  /* 0x0000000700007c45 */ /* 0x010fe20008201000 */
[----:B------:R-:W2:Y:S03]  /*14c0*/  LDCU UR27, c[0x0][0xb30] ;  /* 0x00016600ff1b77ac */ /* 0x000ea60008000800 */
[----:B------:R-:W4:Y:S01]  /*14d0*/  F2I.U32.TRUNC.NTZ R2, R2 ;  /* 0x0000000200027305 */ /* 0x000f22000020f000 */
[----:B---3--:R-:W-:Y:S01]  /*14e0*/  FMUL R0, R0, UR4 ;  /* 0x0000000400007c20 */ /* 0x008fe20008400000 */
[----:B------:R-:W-:-:S02]  /*14f0*/  ULOP3.LUT UR24, UR5, 0xffff, URZ, 0xc0, !UPT ;  /* 0x0000ffff05187892 */ /* 0x000fc4000f8ec0ff */
[----:B------:R-:W-:Y:S02]  /*1500*/  USHF.L.U32 UR28, UR10, 0x9, URZ ;  /* 0x000000090a1c7899 */ /* 0x000fe400080006ff */
[----:B------:R-:W-:Y:S02]  /*1510*/  UISETP.GE.AND UP2, UPT, UR18, 0x1, UPT ;  /* 0x000000011200788c */ /* 0x000fe4000bf46270 */
[----:B------:R-:W3:Y:S01]  /*1520*/  F2I.U32.TRUNC.NTZ R0, R0 ;  /* 0x0000000000007305 */ /* 0x000ee2000020f000 */
[----:B------:R-:W-:Y:S01]  /*1530*/  UMOV UR25, UR7 ;  /* 0x0000000700197c82 */ /* 0x000fe20008000000 */
[----:B------:R-:W-:Y:S01]  /*1540*/  UMOV UR20, UR19 ;  /* 0x0000001300147c82 */ /* 0x000fe20008000000 */
[----:B----4-:R-:W-:Y:S02]  /*1550*/  R2UR UR4, R2 ;  /* 0x00000000020472ca */ /* 0x010fe400000e0000 */
[----:B------:R-:W-:Y:S02]  /*1560*/  PRMT R2, RZ, 0x7610, R2 ;  /* 0x00007610ff027816 */ /* 0x000fe40000000002 */
[----:B---3--:R-:W-:-:S02]  /*1570*/  R2UR UR6, R0 ;  /* 0x00000000000672ca */ /* 0x008fc400000e0000 */
[----:B------:R-:W-:-:S07]  /*1580*/  PRMT R0, RZ, 0x7610, R0 ;  /* 0x00007610ff007816 */ /* 0x000fce0000000000 */
[----:B------:R-:W-:-:S04]  /*1590*/  UIADD3 UR5, UPT, UPT, -UR4, URZ, URZ ;  /* 0x000000ff04057290 */ /* 0x000fc8000fffe1ff */
[----:B------:R-:W-:Y:S02]  /*15a0*/  UIMAD UR5, UR8, UR5, UR19 ;  /* 0x00000005080572a4 */ /* 0x000fe4000f8e0213 */
[----:B------:R-:W-:-:S04]  /*15b0*/  UIADD3 UR4, UPT, UPT, -UR6, URZ, URZ ;  /* 0x000000ff06047290 */ /* 0x000fc8000fffe1ff */
[----:B------:R-:W-:Y:S01]  /*15c0*/  IMAD.U32 R51, RZ, RZ, UR5 ;  /* 0x00000005ff337e24 */ /* 0x000fe2000f8e00ff */
[----:B------:R-:W-:-:S06]  /*15d0*/  UIMAD UR4, UR9, UR4, UR7 ;  /* 0x00000004090472a4 */ /* 0x000fcc000f8e0207 */
[----:B------:R-:W-:Y:S01]  /*15e0*/  IMAD.U32 R50, RZ, RZ, UR4 ;  /* 0x00000004ff327e24 */ /* 0x000fe2000f8e00ff */
[----:B-12---:R-:W-:Y:S06]  /*15f0*/  BRA.U UP4, `(.L_x_18) ;  /* 0x0000000104447547 */ /* 0x006fec000b800000 */
[----:B------:R-:W-:Y:S02]  /*1600*/  R2UR UR4, R51 ;  /* 0x00000000330472ca */ /* 0x000fe400000e0000 */
[----:B------:R-:W-:-:S11]  /*1610*/  R2UR UR8, R50 ;  /* 0x00000000320872ca */ /* 0x000fd600000e0000 */
[----:B------:R-:W-:Y:S02]  /*1620*/  UISETP.GT.U32.AND UP0, UPT, UR4, 0x1, UPT ;  /* 0x000000010400788c */ /* 0x000fe4000bf04070 */
[----:B------:R-:W-:Y:S02]  /*1630*/  ULOP3.LUT UR4, UR4, 0xfffffffe, URZ, 0xc0, !UPT ;  /* 0xfffffffe04047892 */ /* 0x000fe4000f8ec0ff */
[----:B------:R-:W-:Y:S02]  /*1640*/  UISETP.NE.AND UP1, UPT, UR8, URZ, UP0 ;  /* 0x000000ff0800728c */ /* 0x000fe40008725270 */
[----:B------:R-:W-:Y:S02]  /*1650*/  UISETP.NE.AND UP0, UPT, UR8, 0x1, UP0 ;  /* 0x000000010800788c */ /* 0x000fe40008705270 */
[----:B------:R-:W-:Y:S02]  /*1660*/  USEL UR7, URZ, 0x1, UP1 ;  /* 0x00000001ff077887 */ /* 0x000fe40008800000 */
[----:B------:R-:W-:-:S02]  /*1670*/  USEL UR6, URZ, 0x4, UP0 ;  /* 0x00000004ff067887 */ /* 0x000fc40008000000 */
[----:B------:R-:W-:Y:S02]  /*1680*/  USEL UR5, URZ, 0x2, UP1 ;  /* 0x00000002ff057887 */ /* 0x000fe40008800000 */
[----:B------:R-:W-:Y:S02]  /*1690*/  ULEA UR4, UR8, UR4, 0x1 ;  /* 0x0000000408047291 */ /* 0x000fe4000f8e08ff */
[----:B------:R-:W-:Y:S02]  /*16a0*/  USEL UR8, URZ, 0x8, UP0 ;  /* 0x00000008ff087887 */ /* 0x000fe40008000000 */
[----:B------:R-:W-:-:S03]  /*16b0*/  UIADD3 UR5, UPT, UPT, UR5, UR6, UR7 ;  /* 0x0000000605057290 */ /* 0x000fc6000fffe007 */
[----:B------:R-:W-:Y:S01]  /*16c0*/  UMOV UR6, 0x3 ;  /* 0x0000000300067882 */ /* 0x000fe20000000000 */
[----:B------:R-:W-:Y:S02]  /*16d0*/  UIADD3 UR5, UPT, UPT, UR5, UR8, URZ ;  /* 0x0000000805057290 */ /* 0x000fe4000fffe0ff */
[----:B------:R-:W-:-:S04]  /*16e0*/  USHF.L.U32 UR4, UR6, UR4, URZ ;  /* 0x0000000406047299 */ /* 0x000fc800080006ff */
[----:B------:R-:W-:Y:S02]  /*16f0*/  IMAD.U32 R2, RZ, RZ, UR5 ;  /* 0x00000005ff027e24 */ /* 0x000fe4000f8e00ff */
[----:B------:R-:W-:Y:S02]  /*1700*/  IMAD.U32 R0, RZ, RZ, UR4 ;  /* 0x00000004ff007e24 */ /* 0x000fe4000f8e00ff */
.L_x_18:
[----:B------:R-:W-:Y:S05]  /*1710*/  BRA.U !UP2, `(.L_x_19) ;  /* 0x000000010ad07547 */ /* 0x000fea000b800000 */
[----:B------:R-:W1:Y:S01]  /*1720*/  LDCU.128 UR20, c[0x0][0xb10] ;  /* 0x00016200ff1477ac */ /* 0x000e620008000c00 */
[----:B------:R-:W2:Y:S01]  /*1730*/  LDCU UR12, c[0x0][0x370] ;  /* 0x00006e00ff0c77ac */ /* 0x000ea20008000800 */
[----:B------:R-:W3:Y:S01]  /*1740*/  LDCU UR5, c[0x0][0x374] ;  /* 0x00006e80ff0577ac */ /* 0x000ee20008000800 */
[----:B------:R-:W4:Y:S01]  /*1750*/  LDCU UR26, c[0x0][0xb0c] ;  /* 0x00016180ff1a77ac */ /* 0x000f220008000800 */
[----:B------:R-:W4:Y:S01]  /*1760*/  LDCU UR4, c[0x0][0xb20] ;  /* 0x00016400ff0477ac */ /* 0x000f220008000800 */
[----:B------:R-:W4:Y:S01]  /*1770*/  LDCU.64 UR16, c[0x0][0xb28] ;  /* 0x00016500ff1077ac */ /* 0x000f220008000a00 */
[----:B-1----:R-:W-:Y:S02]  /*1780*/  UISETP.NE.AND UP0, UPT, UR22, 0x1, UPT ;  /* 0x000000011600788c */ /* 0x002fe4000bf05270 */
[----:B---3--:R-:W-:Y:S02]  /*1790*/  UIMAD.WIDE.U32 UR6, UR5, UR23, URZ ;  /* 0x00000017050672a5 */ /* 0x008fe4000f8e00ff */
[----:B--2---:R-:W-:-:S02]  /*17a0*/  UIMAD.WIDE.U32 UR8, UR12, UR20, URZ ;  /* 0x000000140c0872a5 */ /* 0x004fc4000f8e00ff */
[----:B----4-:R-:W-:Y:S02]  /*17b0*/  UISETP.NE.AND UP1, UPT, UR26, 0x1, UPT ;  /* 0x000000011a00788c */ /* 0x010fe4000bf25270 */
[----:B------:R-:W-:Y:S01]  /*17c0*/  UISETP.NE.AND UP2, UPT, UR18, 0x1, UPT ;  /* 0x000000011200788c */ /* 0x000fe2000bf45270 */
[----:B------:R-:W-:Y:S02]  /*17d0*/  UMOV UR6, UR7 ;  /* 0x0000000700067c82 */ /* 0x000fe40008000000 */
[----:B------:R-:W-:Y:S01]  /*17e0*/  UMOV UR8, UR9 ;  /* 0x0000000900087c82 */ /* 0x000fe20008000000 */
[----:B------:R-:W-:Y:S02]  /*17f0*/  @UP0 USHF.R.U32.HI UR5, URZ, UR4, UR6 ;  /* 0x00000004ff050299 */ /* 0x000fe40008011606 */
[----:B------:R-:W-:Y:S02]  /*1800*/  UIMAD.WIDE.U32 UR14, UR25, UR23, URZ ;  /* 0x00000017190e72a5 */ /* 0x000fe4000f8e00ff */
[----:B------:R-:W-:-:S02]  /*1810*/  UIMAD.WIDE.U32 UR6, UR5, UR16, URZ ;  /* 0x00000010050672a5 */ /* 0x000fc4000f8e00ff */
[----:B------:R-:W-:Y:S02]  /*1820*/  @UP1 USHF.R.U32.HI UR12, URZ, UR21, UR8 ;  /* 0x00000015ff0c1299 */ /* 0x000fe40008011608 */
[----:B------:R-:W-:Y:S02]  /*1830*/  UIMAD.WIDE.U32 UR10, UR19, UR20, URZ ;  /* 0x00000014130a72a5 */ /* 0x000fe4000f8e00ff */
[----:B------:R-:W-:Y:S01]  /*1840*/  UIMAD.WIDE.U32 UR8, UR12, UR16, URZ ;  /* 0x000000100c0872a5 */ /* 0x000fe2000f8e00ff */
[----:B------:R-:W-:Y:S01]  /*1850*/  UMOV UR14, UR15 ;  /* 0x0000000f000e7c82 */ /* 0x000fe20008000000 */
[----:B------:R-:W-:Y:S01]  /*1860*/  UMOV UR6, UR7 ;  /* 0x0000000700067c82 */ /* 0x000fe20008000000 */
[----:B------:R-:W-:Y:S02]  /*1870*/  USHF.R.U32.HI UR14, URZ, UR4, UR14 ;  /* 0x00000004ff0e7299 */ /* 0x000fe4000801160e */
[----:B------:R-:W-:Y:S01]  /*1880*/  @UP2 USHF.R.U32.HI UR5, URZ, UR17, UR6 ;  /* 0x00000011ff052299 */ /* 0x000fe20008011606 */
[----:B------:R-:W-:-:S02]  /*1890*/  UMOV UR10, UR11 ;  /* 0x0000000b000a7c82 */ /* 0x000fc40008000000 */
[----:B------:R-:W-:Y:S01]  /*18a0*/  UMOV UR6, UR9 ;  /* 0x0000000900067c82 */ /* 0x000fe20008000000 */
[----:B------:R-:W-:Y:S02]  /*18b0*/  USHF.R.U32.HI UR10, URZ, UR21, UR10 ;  /* 0x00000015ff0a7299 */ /* 0x000fe4000801160a */
[----:B------:R-:W-:Y:S02]  /*18c0*/  @UP2 USHF.R.U32.HI UR12, URZ, UR17, UR6 ;  /* 0x00000011ff0c2299 */ /* 0x000fe40008011606 */
[----:B------:R-:W-:Y:S02]  /*18d0*/  USEL UR4, UR25, UR14, !UP0 ;  /* 0x0000000e19047287 */ /* 0x000fe4000c000000 */
[----:B------:R-:W-:Y:S02]  /*18e0*/  UIMAD UR6, UR5, UR18, URZ ;  /* 0x00000012050672a4 */ /* 0x000fe4000f8e02ff */
[----:B------:R-:W-:Y:S02]  /*18f0*/  USEL UR5, UR19, UR10, !UP1 ;  /* 0x0000000a13057287 */ /* 0x000fe4000c800000 */
[----:B------:R-:W-:-:S02]  /*1900*/  UIMAD UR8, UR12, UR18, URZ ;  /* 0x000000120c0872a4 */ /* 0x000fc4000f8e02ff */
[----:B------:R-:W-:Y:S02]  /*1910*/  UISETP.GE.AND UP0, UPT, UR4, UR6, UPT ;  /* 0x000000060400728c */ /* 0x000fe4000bf06270 */
[----:B------:R-:W-:Y:S02]  /*1920*/  UIMAD.WIDE.U32 UR6, UR4, UR16, URZ ;  /* 0x00000010040672a5 */ /* 0x000fe4000f8e00ff */
[----:B------:R-:W-:Y:S02]  /*1930*/  UISETP.GE.OR UP0, UPT, UR5, UR8, UP0 ;  /* 0x000000080500728c */ /* 0x000fe40008706670 */
[----:B------:R-:W-:Y:S02]  /*1940*/  UIMAD.WIDE.U32 UR8, UR5, UR16, URZ ;  /* 0x00000010050872a5 */ /* 0x000fe4000f8e00ff */
[----:B------:R-:W-:Y:S02]  /*1950*/  USHF.R.U32.HI UR7, URZ, UR17, UR7 ;  /* 0x00000011ff077299 */ /* 0x000fe40008011607 */
[----:B------:R-:W-:-:S02]  /*1960*/  UIADD3 UR10, UPT, UPT, -UR4, URZ, URZ ;  /* 0x000000ff040a7290 */ /* 0x000fc4000fffe1ff */
[----:B------:R-:W-:Y:S02]  /*1970*/  USEL UR7, UR4, UR7, !UP2 ;  /* 0x0000000704077287 */ /* 0x000fe4000d000000 */
[----:B------:R-:W-:Y:S01]  /*1980*/  UIADD3 UR20, UPT, UPT, -UR5, URZ, URZ ;  /* 0x000000ff05147290 */ /* 0x000fe2000fffe1ff */
[----:B------:R-:W-:Y:S01]  /*1990*/  @!UP0 UMOV UR6, UR9 ;  /* 0x0000000900068c82 */ /* 0x000fe20008000000 */
[----:B------:R-:W-:Y:S02]  /*19a0*/  UIADD3 UR8, UPT, UPT, -UR7, URZ, URZ ;  /* 0x000000ff07087290 */ /* 0x000fe4000fffe1ff */
[----:B------:R-:W-:Y:S02]  /*19b0*/  @!UP0 USHF.R.U32.HI UR6, URZ, UR17, UR6 ;  /* 0x00000011ff068299 */ /* 0x000fe40008011606 */
[----:B------:R-:W-:Y:S02]  /*19c0*/  UIMAD UR8, UR18, UR8, UR4 ;  /* 0x00000008120872a4 */ /* 0x000fe4000f8e0204 */
[----:B------:R-:W-:-:S02]  /*19d0*/  @!UP0 USEL UR6, UR5, UR6, !UP2 ;  /* 0x0000000605068287 */ /* 0x000fc4000d000000 */
[----:B------:R-:W-:Y:S02]  /*19e0*/  UIMAD UR25, UR22, UR10, UR25 ;  /* 0x0000000a161972a4 */ /* 0x000fe4000f8e0219 */
[----:B------:R-:W-:Y:S02]  /*19f0*/  @!UP0 UIADD3 UR7, UPT, UPT, UR7, -UR6, URZ ;  /* 0x8000000607078290 */ /* 0x000fe4000fffe0ff */
[----:B------:R-:W-:Y:S02]  /*1a00*/  @!UP0 UIMAD UR6, UR8, UR12, UR6 ;  /* 0x0000000c080682a4 */ /* 0x000fe4000f8e0206 */
[----:B------:R-:W-:Y:S02]  /*1a10*/  @!UP0 UIMAD UR4, UR7, UR18, UR5 ;  /* 0x00000012070482a4 */ /* 0x000fe4000f8e0205 */
[----:B------:R-:W-:Y:S02]  /*1a20*/  UIMAD UR20, UR26, UR20, UR19 ;  /* 0x000000141a1472a4 */ /* 0x000fe4000f8e0213 */
[----:B------:R-:W-:Y:S01]  /*1a30*/  UIMAD UR25, UR4, UR22, UR25 ;  /* 0x00000016041972a4 */ /* 0x000fe2000f8e0219 */
[----:B------:R-:W-:-:S02]  /*1a40*/  @!UP0 UMOV UR5, UR6 ;  /* 0x0000000600058c82 */ /* 0x000fc40008000000 */
[----:B------:R-:W-:-:S12]  /*1a50*/  UIMAD UR20, UR5, UR26, UR20 ;  /* 0x0000001a051472a4 */ /* 0x000fd8000f8e0214 */
.L_x_19:
[----:B------:R-:W-:Y:S02]  /*1a60*/  UISETP.NE.AND UP1, UPT, UR27, 0x1, UPT ;  /* 0x000000011b00788c */ /* 0x000fe4000bf25270 */
[----:B------:R-:W-:Y:S02]  /*1a70*/  UISETP.NE.AND UP0, UPT, UR13, 0x2, UPT ;  /* 0x000000020d00788c */ /* 0x000fe4000bf05270 */
[----:B------:R-:W-:Y:S02]  /*1a80*/  ULOP3.LUT UR28, UR28, 0x400, URZ, 0xc0, !UPT ;  /* 0x000004001c1c7892 */ /* 0x000fe4000f8ec0ff */
[----:B------:R-:W-:-:S03]  /*1a90*/  USHF.L.U32 UR24, UR29, UR24, URZ ;  /* 0x000000181d187299 */ /* 0x000fc600080006ff */
[----:B------:R-:W-:Y:S09]  /*1aa0*/  BRA.U UP1, `(.L_x_20) ;  /* 0x0000000101447547 */ /* 0x000ff2000b800000 */
[----:B------:R-:W1:Y:S01]  /*1ab0*/  LDCU.128 UR8, c[0x0][0xb10] ;  /* 0x00016200ff0877ac */ /* 0x000e620008000c00 */
[----:B------:R-:W2:Y:S01]  /*1ac0*/  LDCU UR12, c[0x0][0xb0c] ;  /* 0x00016180ff0c77ac */ /* 0x000ea20008000800 */
[----:B------:R-:W3:Y:S01]  /*1ad0*/  LDCU UR14, c[0x0][0xb20] ;  /* 0x00016400ff0e77ac */ /* 0x000ee20008000800 */
[----:B-1----:R-:W-:Y:S02]  /*1ae0*/  UIMAD.WIDE.U32 UR6, UR20, UR8, URZ ;  /* 0x00000008140672a5 */ /* 0x002fe4000f8e00ff */
[----:B------:R-:W-:Y:S02]  /*1af0*/  UIMAD.WIDE.U32 UR4, UR25, UR11, URZ ;  /* 0x0000000b190472a5 */ /* 0x000fe4000f8e00ff */
[----:B--2---:R-:W-:Y:S02]  /*1b00*/  UISETP.NE.AND UP2, UPT, UR12, 0x1, UPT ;  /* 0x000000010c00788c */ /* 0x004fe4000bf45270 */
[----:B------:R-:W-:Y:S01]  /*1b10*/  UISETP.NE.AND UP1, UPT, UR10, 0x1, UPT ;  /* 0x000000010a00788c */ /* 0x000fe2000bf25270 */
[----:B------:R-:W-:-:S02]  /*1b20*/  UMOV UR6, UR7 ;  /* 0x0000000700067c82 */ /* 0x000fc40008000000 */
[----:B------:R-:W-:Y:S01]  /*1b30*/  UMOV UR4, UR5 ;  /* 0x0000000500047c82 */ /* 0x000fe20008000000 */
[----:B------:R-:W-:Y:S02]  /*1b40*/  USHF.R.U32.HI UR6, URZ, UR9, UR6 ;  /* 0x00000009ff067299 */ /* 0x000fe40008011606 */
[----:B---3--:R-:W-:Y:S02]  /*1b50*/  USHF.R.U32.HI UR4, URZ, UR14, UR4 ;  /* 0x0000000eff047299 */ /* 0x008fe40008011604 */
[----:B------:R-:W-:Y:S02]  /*1b60*/  USEL UR5, UR20, UR6, !UP2 ;  /* 0x0000000614057287 */ /* 0x000fe4000d000000 */
[----:B------:R-:W-:-:S04]  /*1b70*/  USEL UR4, UR25, UR4, !UP1 ;  /* 0x0000000419047287 */ /* 0x000fc8000c800000 */
[----:B------:R-:W-:Y:S02]  /*1b80*/  UIADD3 UR6, UPT, UPT, -UR4, UR5, URZ ;  /* 0x0000000504067290 */ /* 0x000fe4000fffe1ff */
[----:B------:R-:W-:Y:S02]  /*1b90*/  UIADD3 UR4, UPT, UPT, UR4, -UR5, URZ ;  /* 0x8000000504047290 */ /* 0x000fe4000fffe0ff */
[----:B------:R-:W-:Y:S02]  /*1ba0*/  UIMAD UR25, UR6, UR10, UR25 ;  /* 0x0000000a061972a4 */ /* 0x000fe4000f8e0219 */
[----:B------:R-:W-:-:S12]  /*1bb0*/  UIMAD UR20, UR4, UR12, UR20 ;  /* 0x0000000c041472a4 */ /* 0x000fd8000f8e0214 */
.L_x_20:
[----:B------:R-:W-:Y:S05]  /*1bc0*/  BRA.U !UP5, `(.L_x_21) ;  /* 0x000000010d0c7547 */ /* 0x000fea000b800000 */
[----:B------:R-:W-:Y:S01]  /*1bd0*/  UCGABAR_WAIT ;  /* 0x0000000000007dc7 */ /* 0x000fe20008000000 */
[----:B------:R-:W-:Y:S01]  /*1be0*/  CCTL.IVALL ;  /* 0x00000000ff00798f */ /* 0x000fe20002000000 */
[----:B------:R-:W-:Y:S05]  /*1bf0*/  BRA `(.L_x_22) ;  /* 0x0000000000047947 */ /* 0x000fea0003800000 */
.L_x_21:
[----:B------:R-:W-:Y:S06]  /*1c00*/  BAR.SYNC.DEFER_BLOCKING 0x0 ;  /* 0x0000000000007b1d */ /* 0x000fec0000010000 */
.L_x_22:
[----:B------:R-:W-:Y:S05]  /*1c10*/  BRA.U UP0, `(.L_x_23) ;  /* 0x00000025004c7547 */ /* 0x000fea000b800000 */
[----:B------:R-:W1:Y:S01]  /*1c20*/  LDCU UR6, c[0x0][0x38c] ;  /* 0x00007180ff0677ac */ /* 0x000e620008000800 */
[----:B------:R-:W2:Y:S01]  /*1c30*/  S2UR UR9, SR_CgaCtaId ;  /* 0x00000000000979c3 */ /* 0x000ea20000008800 */
[----:B------:R-:W-:Y:S01]  /*1c40*/  PLOP3.LUT P1, PT, PT, PT, UP3, 0x80, 0x8 ;  /* 0x000000000008781c */ /* 0x000fe20003f2f038 */
[----:B------:R-:W-:Y:S01]  /*1c50*/  IMAD.MOV.U32 R12, RZ, RZ, 0x1 ;  /* 0x00000001ff0c7424 */ /* 0x000fe200078e00ff */
[----:B------:R-:W-:Y:S01]  /*1c60*/  UMOV UR8, 0x400 ;  /* 0x0000040000087882 */ /* 0x000fe20000000000 */
[----:B------:R-:W-:Y:S01]  /*1c70*/  UISETP.NE.AND UP1, UPT, UR13, URZ, UPT ;  /* 0x000000ff0d00728c */ /* 0x000fe2000bf25270 */
[----:B------:R-:W-:Y:S01]  /*1c80*/  ISETP.NE.AND P2, PT, R3, RZ, P3 ;  /* 0x000000ff0300720c */ /* 0x000fe20001f45270 */
[----:B------:R-:W-:Y:S01]  /*1c90*/  USHF.L.U32 UR7, UR19, 0x6, URZ ;  /* 0x0000000613077899 */ /* 0x000fe200080006ff */
[----:B------:R-:W-:Y:S01]  /*1ca0*/  PLOP3.LUT P1, PT, P1, PT, PT, 0x8, 0x80 ;  /* 0x000000000080781c */ /* 0x000fe20000f2e170 */
[----:B------:R-:W-:Y:S01]  /*1cb0*/  USHF.L.U32 UR46, UR19, 0x5, URZ ;  /* 0x00000005132e7899 */ /* 0x000fe200080006ff */
[----:B------:R-:W-:Y:S01]  /*1cc0*/  CS2R R10, SRZ ;  /* 0x00000000000a7805 */ /* 0x000fe2000001ff00 */
[----:B------:R-:W-:Y:S01]  /*1cd0*/  IMAD.MOV.U32 R9, RZ, RZ, RZ ;  /* 0x000000ffff097224 */ /* 0x000fe200078e00ff */
[----:B------:R-:W3:Y:S01]  /*1ce0*/  LDCU UR39, c[0x0][0x370] ;  /* 0x00006e00ff2777ac */ /* 0x000ee20008000800 */
[----:B------:R-:W-:Y:S01]  /*1cf0*/  IMAD.MOV.U32 R8, RZ, RZ, 0x1 ;  /* 0x00000001ff087424 */ /* 0x000fe200078e00ff */
[----:B------:R-:W-:-:S02]  /*1d00*/  USEL UR21, UR43, 0x2, UP1 ;  /* 0x000000022b157887 */ /* 0x000fc40008800000 */
[----:B-1----:R-:W-:Y:S02]  /*1d10*/  UIADD3 UR5, UPT, UPT, UR6, 0x1f, URZ ;  /* 0x0000001f06057890 */ /* 0x002fe4000fffe0ff */
[----:B------:R-:W-:Y:S02]  /*1d20*/  UIADD3 UR47, UPT, UPT, UR6, 0x3e, URZ ;  /* 0x0000003e062f7890 */ /* 0x000fe4000fffe0ff */
[----:B------:R-:W-:Y:S01]  /*1d30*/  USHF.R.S32.HI UR4, URZ, 0x1f, UR5 ;  /* 0x0000001fff047899 */ /* 0x000fe20008011405 */
[----:B------:R-:W1:Y:S03]  /*1d40*/  LDCU.64 UR26, c[0x0][0x348] ;  /* 0x00006900ff1a77ac */ /* 0x000e660008000a00 */
[----:B------:R-:W-:Y:S02]  /*1d50*/  ULEA.HI UR4, UR4, UR5, URZ, 0x5 ;  /* 0x0000000504047291 */ /* 0x000fe4000f8f28ff */
[----:B--2---:R-:W-:-:S02]  /*1d60*/  ULEA UR13, UR9, UR8, 0x18 ;  /* 0x00000008090d7291 */ /* 0x004fc4000f8ec0ff */
[----:B------:R-:W-:Y:S02]  /*1d70*/  USHF.R.S32.HI UR41, URZ, 0x5, UR4 ;  /* 0x00000005ff297899 */ /* 0x000fe40008011404 */
[----:B------:R-:W-:Y:S02]  /*1d80*/  UIADD3 UR4, UPT, UPT, UR6, -0x1, URZ ;  /* 0xffffffff06047890 */ /* 0x000fe4000fffe0ff */
[----:B------:R-:W-:Y:S02]  /*1d90*/  UISETP.LT.U32.AND UP0, UPT, UR41, 0x23, UPT ;  /* 0x000000232900788c */ /* 0x000fe4000bf01070 */
[----:B------:R-:W-:Y:S02]  /*1da0*/  UISETP.GE.U32.AND UP2, UPT, UR4, -0x3f, UPT ;  /* 0xffffffc10400788c */ /* 0x000fe4000bf46070 */
[----:B------:R-:W-:Y:S02]  /*1db0*/  USEL UR40, UR41, 0x23, UP0 ;  /* 0x0000002329287887 */ /* 0x000fe40008000000 */
[----:B------:R-:W-:-:S02]  /*1dc0*/  ULOP3.LUT UR5, UR7, 0x40, URZ, 0xc0, !UPT ;  /* 0x0000004007057892 */ /* 0x000fc4000f8ec0ff */
[----:B------:R-:W-:Y:S02]  /*1dd0*/  UIADD3 UR4, UPT, UPT, UR40, -0x1, URZ ;  /* 0xffffffff28047890 */ /* 0x000fe4000fffe0ff */
[----:B------:R-:W-:Y:S01]  /*1de0*/  ULEA UR30, UR28, UR13, 0x1 ;  /* 0x0000000d1c1e7291 */ /* 0x000fe2000f8e08ff */
[----:B------:R-:W2:Y:S02]  /*1df0*/  LDCU UR38, c[0x0][0x374] ;  /* 0x00006e80ff2677ac */ /* 0x000ea40008000800 */
[----:B------:R-:W-:Y:S02]  /*1e00*/  @UP2 UIADD3 UR4, UPT, UPT, UR40, URZ, URZ ;  /* 0x000000ff28042290 */ /* 0x000fe4000fffe0ff */
[----:B------:R-:W-:Y:S02]  /*1e10*/  ULOP3.LUT UR46, UR46, 0x20, URZ, 0xc0, !UPT ;  /* 0x000000202e2e7892 */ /* 0x000fe4000f8ec0ff */
[----:B------:R-:W-:Y:S02]  /*1e20*/  ULEA.HI UR45, UR28, UR5, URZ, 0x1b ;  /* 0x000000051c2d7291 */ /* 0x000fe4000f8fd8ff */
[----:B------:R-:W-:-:S02]  /*1e30*/  UIADD3 UR30, UPT, UPT, UR30, 0x3500, URZ ;  /* 0x000035001e1e7890 */ /* 0x000fc4000fffe0ff */
[----:B------:R-:W-:Y:S02]  /*1e40*/  UIADD3 UR44, UPT, UPT, UR41, -UR40, URZ ;  /* 0x80000028292c7290 */ /* 0x000fe4000fffe0ff */
[----:B------:R-:W-:Y:S02]  /*1e50*/  UIADD3 UR29, UPT, UPT, UR4, 0x1, URZ ;  /* 0x00000001041d7890 */ /* 0x000fe4000fffe0ff */
[----:B------:R-:W-:Y:S01]  /*1e60*/  UIADD3 UR43, UPT, UPT, -UR4, URZ, URZ ;  /* 0x000000ff042b7290 */ /* 0x000fe2000fffe1ff */
[----:B-1-3--:R-:W-:-:S11]  /*1e70*/  UMOV UR6, URZ ;  /* 0x000000ff00067c82 */ /* 0x00afd60008000000 */
.L_x_43:
[----:B------:R-:W1:Y:S02]  /*1e80*/  S2UR UR4, SR_CgaCtaId ;  /* 0x00000000000479c3 */ /* 0x000e640000008800 */
[----:B-1----:R-:W-:-:S09]  /*1e90*/  UISETP.NE.AND UP0, UPT, UR4, URZ, UPT ;  /* 0x000000ff0400728c */ /* 0x002fd2000bf05270 */
[----:B------:R-:W-:Y:S05]  /*1ea0*/  BRA.U UP0, `(.L_x_24) ;  /* 0x0000000100287547 */ /* 0x000fea000b800000 */
[----:B------:R-:W-:Y:S02]  /*1eb0*/  LEA R0, R9, UR13, 0x3 ;  /* 0x0000000d09007c11 */ /* 0x000fe4000f8e18ff */
[----:B------:R-:W-:-:S04]  /*1ec0*/  SHF.L.U32 R2, R8, 0x1f, RZ ;  /* 0x0000001f08027819 */ /* 0x000fc800000006ff */
[----:B------:R-:W1:Y:S02]  /*1ed0*/  SYNCS.PHASECHK.TRANS64.TRYWAIT P0, [R0+URZ+0x2e0], R2 ;  /* 0x0002e002000075a7 */ /* 0x000e6400080011ff */
[----:B-1----:R-:W-:Y:S05]  /*1ee0*/  @!P0 BRA `(.L_x_25) ;  /* 0x0000007000b48947 */ /* 0x002fea0003800000 */
.L_x_165:
[----:B------:R-:W-:Y:S01]  /*1ef0*/  VIADD R9, R9, 0x1 ;  /* 0x0000000109097836 */ /* 0x000fe20000000000 */
[----:B------:R1:W-:Y:S04]  /*1f00*/  SYNCS.ARRIVE.TRANS64.A1T0 RZ, [R0+URZ+0x2d0], RZ ;  /* 0x0002d0ff00ff79a7 */ /* 0x0003e800081000ff */
[----:B------:R-:W-:-:S04]  /*1f10*/  ISETP.NE.AND P0, PT, R9, 0x2, PT ;  /* 0x000000020900780c */ /* 0x000fc80003f05270 */
[----:B------:R-:W-:Y:S02]  /*1f20*/  SEL R9, R9, RZ, P0 ;  /* 0x000000ff09097207 */ /* 0x000fe40000000000 */
[----:B-1----:R-:W-:-:S04]  /*1f30*/  SEL R0, RZ, 0x1, P0 ;  /* 0x00000001ff007807 */ /* 0x002fc80000000000 */
[----:B------:R-:W-:-:S07]  /*1f40*/  LOP3.LUT R8, R8, R0, RZ, 0x3c, !PT ;  /* 0x0000000008087212 */ /* 0x000fce00078e3cff */
.L_x_24:
[----:B------:R-:W-:Y:S01]  /*1f50*/  ULEA UR4, UR6, UR13, 0x3 ;  /* 0x0000000d06047291 */ /* 0x000fe2000f8e18ff */
[----:B------:R-:W-:Y:S01]  /*1f60*/  SHF.L.U32 R0, R12, 0x1f, RZ ;  /* 0x0000001f0c007819 */ /* 0x000fe200000006ff */
[----:B------:R-:W-:Y:S02]  /*1f70*/  UISETP.GE.U32.AND UP0, UPT, UR47, 0x3f, UPT ;  /* 0x0000003f2f00788c */ /* 0x000fe4000bf06070 */
[----:B------:R-:W-:Y:S01]  /*1f80*/  ULEA UR11, UR25, UR46, 0x6 ;  /* 0x0000002e190b7291 */ /* 0x000fe2000f8e30ff */
[----:B------:R-:W-:-:S04]  /*1f90*/  UMOV UR7, URZ ;  /* 0x000000ff00077c82 */ /* 0x000fc80008000000 */
[----:B------:R1:W3:Y:S01]  /*1fa0*/  SYNCS.PHASECHK.TRANS64.TRYWAIT P0, [UR4+0x118], R0 ;  /* 0x00011800ff0075a7 */ /* 0x0002e20008001104 */
[----:B------:R-:W-:-:S04]  /*1fb0*/  ULEA.HI UR4, UR20, UR20, URZ, 0x1 ;  /* 0x0000001414047291 */ /* 0x000fc8000f8f08ff */
[----:B------:R-:W-:-:S04]  /*1fc0*/  USHF.L.U32 UR4, UR4, 0x6, URZ ;  /* 0x0000000604047899 */ /* 0x000fc800080006ff */
[----:B------:R-:W-:-:S04]  /*1fd0*/  ULOP3.LUT UR35, UR4, 0xffffff80, URZ, 0xc0, !UPT ;  /* 0xffffff8004237892 */ /* 0x000fc8000f8ec0ff */
[----:B------:R-:W-:Y:S01]  /*1fe0*/  UIADD3 UR35, UPT, UPT, UR45, UR35, URZ ;  /* 0x000000232d237290 */ /* 0x000fe2000fffe0ff */
[----:B------:R-:W-:Y:S11]  /*1ff0*/  BRA.U !UP0, `(.L_x_26) ;  /* 0x0000000108c87547 */ /* 0x000ff6000b800000 */
[----:B------:R-:W-:Y:S01]  /*2000*/  UMOV UR16, UR43 ;  /* 0x0000002b00107c82 */ /* 0x000fe20008000000 */
[----:B------:R-:W-:Y:S01]  /*2010*/  UMOV UR4, UR6 ;  /* 0x0000000600047c82 */ /* 0x000fe20008000000 */
[----:B------:R-:W-:-:S05]  /*2020*/  UMOV UR34, URZ ;  /* 0x000000ff00227c82 */ /* 0x000fca0008000000 */
.L_x_32:
[----:B------:R-:W-:Y:S01]  /*2030*/  ULEA UR33, UR4, UR13, 0x3 ;  /* 0x0000000d04217291 */ /* 0x000fe2000f8e18ff */
[----:B------:R-:W-:Y:S01]  /*2040*/  @P3 MOV R2, 0x3000 ;  /* 0x0000300000023802 */ /* 0x000fe20000000f00 */
[----:B-1-34-:R-:W-:Y:S10]  /*2050*/  @P0 BRA `(.L_x_27) ;  /* 0x00000000000c0947 */ /* 0x01aff40003800000 */
[----:B------:R-:W-:-:S04]  /*2060*/  SHF.L.U32 R3, R12, 0x1f, RZ ;  /* 0x0000001f0c037819 */ /* 0x000fc800000006ff */
[----:B------:R-:W3:Y:S02]  /*2070*/  SYNCS.PHASECHK.TRANS64.TRYWAIT P0, [UR33+0x118], R3 ;  /* 0x00011803ff0075a7 */ /* 0x000ee40008001121 */
[----:B---3--:R-:W-:Y:S05]  /*2080*/  @!P0 BRA `(.L_x_28) ;  /* 0x0000007000608947 */ /* 0x008fea0003800000 */
.L_x_27:
[----:B------:R3:W-:Y:S01]  /*2090*/  @P3 SYNCS.ARRIVE.TRANS64 RZ, [UR33], R2 ;  /* 0x00000002ffff39a7 */ /* 0x0007e20008000021 */
[----:B------:R-:W-:Y:S02]  /*20a0*/  ULOP3.LUT UR5, UR21, 0x2, URZ, 0xfc, !UPT ;  /* 0x0000000215057892 */ /* 0x000fe4000f8efcff */
[----:B------:R-:W-:Y:S02]  /*20b0*/  UIADD3 UR16, UPT, UPT, UR16, 0x1, URZ ;  /* 0x0000000110107890 */ /* 0x000fe4000fffe0ff */
[----:B------:R-:W-:Y:S02]  /*20c0*/  UISETP.NE.AND UP0, UPT, UR5, 0x2, UPT ;  /* 0x000000020500788c */ /* 0x000fe4000bf05270 */
[----:B------:R-:W-:-:S07]  /*20d0*/  UISETP.NE.AND UP2, UPT, UR16, 0x1, UPT ;  /* 0x000000011000788c */ /* 0x000fce000bf45270 */
[----:B------:R-:W-:Y:S05]  /*20e0*/  BRA.U UP0, `(.L_x_29) ;  /* 0x0000000100047547 */ /* 0x000fea000b800000 */
[----:B--2---:R-:W-:Y:S05]  /*20f0*/  BPT.TRAP 0x1 ;  /* 0x000000040000795c */ /* 0x004fea0000300000 */
.L_x_29:
[----:B------:R-:W-:Y:S04]  /*2100*/  BSSY.RECONVERGENT B0, `(.L_x_30) ;  /* 0x0000003000007945 */ /* 0x000fe80003800200 */
[----:B------:R-:W-:Y:S05]  /*2110*/  @!P2 BRA `(.L_x_31) ;  /* 0x000000000004a947 */ /* 0x000fea0003800000 */
[----:B--2---:R-:W-:Y:S05]  /*2120*/  BPT.TRAP 0x1 ;  /* 0x000000040000795c */ /* 0x004fea0000300000 */
.L_x_31:
[----:B--2---:R-:W-:Y:S05]  /*2130*/  BSYNC.RECONVERGENT B0 ;  /* 0x0000000000007941 */ /* 0x004fea0003800200 */
.L_x_30:
[----:B------:R-:W-:Y:S02]  /*2140*/  UIADD3 UR5, UPT, UPT, UR4, 0x1, URZ ;  /* 0x0000000104057890 */ /* 0x000fe4000fffe0ff */
[----:B------:R-:W-:Y:S02]  /*2150*/  USHF.L.U32 UR8, UR4, 0xb, URZ ;  /* 0x0000000b04087899 */ /* 0x000fe400080006ff */
[----:B------:R-:W-:Y:S02]  /*2160*/  UISETP.NE.AND UP0, UPT, UR5, 0x23, UPT ;  /* 0x000000230500788c */ /* 0x000fe4000bf05270 */
[----:B------:R-:W-:Y:S02]  /*2170*/  ULOP3.LUT UR32, UR8, UR28, URZ, 0xfc, !UPT ;  /* 0x0000001c08207292 */ /* 0x000fe4000f8efcff */
[----:B------:R-:W-:Y:S02]  /*2180*/  USEL UR7, URZ, 0x1, UP0 ;  /* 0x00000001ff077887 */ /* 0x000fe40008000000 */
[----:B------:R-:W-:-:S02]  /*2190*/  USEL UR6, UR5, URZ, UP0 ;  /* 0x000000ff05067287 */ /* 0x000fc40008000000 */
[----:B------:R-:W-:Y:S02]  /*21a0*/  UIADD3 UR14, UP1, UPT, UR26, 0x80, URZ ;  /* 0x000000801a0e7890 */ /* 0x000fe4000ff3e0ff */
[----:B------:R-:W-:Y:S01]  /*21b0*/  ULEA UR5, UR6, UR13, 0x3 ;  /* 0x0000000d06057291 */ /* 0x000fe2000f8e18ff */
[----:B------:R-:W-:Y:S01]  /*21c0*/  LOP3.LUT R12, R12, UR7, RZ, 0x3c, !PT ;  /* 0x000000070c0c7c12 */ /* 0x000fe2000f8e3cff */
[----:B------:R-:W-:Y:S02]  /*21d0*/  ULEA UR32, UR32, UR13, 0x1 ;  /* 0x0000000d20207291 */ /* 0x000fe4000f8e08ff */
[----:B------:R-:W-:Y:S01]  /*21e0*/  UIADD3 UR4, UP0, UPT, UR26, 0x180, URZ ;  /* 0x000001801a047890 */ /* 0x000fe2000ff1e0ff */
[----:B-1----:R-:W-:Y:S01]  /*21f0*/  SHF.L.U32 R0, R12, 0x1f, RZ ;  /* 0x0000001f0c007819 */ /* 0x002fe200000006ff */
[----:B------:R-:W-:Y:S02]  /*2200*/  ULOP3.LUT UR33, UR33, 0xfefffff8, URZ, 0xc0, !UPT ;  /* 0xfefffff821217892 */ /* 0x000fe4000f8ec0ff */
[----:B------:R-:W-:Y:S01]  /*2210*/  UIADD3.X UR15, UPT, UPT, URZ, UR27, URZ, UP1, !UPT ;  /* 0x0000001bff0f7290 */ /* 0x000fe20008ffe4ff */
[----:B------:R4:W1:Y:S01]  /*2220*/  SYNCS.PHASECHK.TRANS64.TRYWAIT P0, [UR5+0x118], R0 ;  /* 0x00011800ff0075a7 */ /* 0x0008620008001105 */
[----:B------:R-:W-:-:S02]  /*2230*/  UIADD3 UR32, UPT, UPT, UR32, 0x3500, URZ ;  /* 0x0000350020207890 */ /* 0x000fc4000fffe0ff */
[----:B------:R-:W-:Y:S02]  /*2240*/  UPRMT UR7, URZ, 0x5410, UR24 ;  /* 0x00005410ff077896 */ /* 0x000fe40008000018 */
[----:B------:R-:W-:Y:S02]  /*2250*/  UIADD3 UR8, UPT, UPT, UR13, 0x26500, UR8 ;  /* 0x000265000d087890 */ /* 0x000fe4000fffe008 */
[----:B------:R-:W-:Y:S01]  /*2260*/  UIADD3.X UR5, UPT, UPT, URZ, UR27, URZ, UP0, !UPT ;  /* 0x0000001bff057290 */ /* 0x000fe200087fe4ff */
[----:B------:R-:W-:Y:S01]  /*2270*/  UMOV UR18, 0x0 ;  /* 0x0000000000127882 */ /* 0x000fe20000000000 */
[----:B------:R-:W-:Y:S01]  /*2280*/  UMOV UR19, 0x10000000 ;  /* 0x1000000000137882 */ /* 0x000fe20000000000 */
[----:B------:R-:W-:Y:S01]  /*2290*/  UMOV UR10, UR34 ;  /* 0x00000022000a7c82 */ /* 0x000fe20008000000 */
[----:B------:R-:W-:Y:S01]  /*22a0*/  UMOV UR12, UR36 ;  /* 0x00000024000c7c82 */ /* 0x000fe20008000000 */
[----:B------:R-:W-:Y:S01]  /*22b0*/  UMOV UR9, UR33 ;  /* 0x0000002100097c82 */ /* 0x000fe20008000000 */
[----:B------:R2:W-:Y:S03]  /*22c0*/  UTMALDG.3D.MULTICAST.2CTA [UR32], [UR14], UR7, desc[UR18] ;  /* 0x000012200e0073b4 */ /* 0x0005e60008211807 */
[----:B------:R3:W-:Y:S01]  /*22d0*/  UTMALDG.3D.2CTA [UR8], [UR4], desc[UR18] ;  /* 0x00001208040075b4 */ /* 0x0007e20008211000 */
[----:B--2---:R-:W-:Y:S01]  /*22e0*/  UIADD3 UR34, UPT, UPT, UR34, 0x20, URZ ;  /* 0x0000002022227890 */ /* 0x004fe2000fffe0ff */
[----:B------:R-:W-:Y:S01]  /*22f0*/  UMOV UR7, UR29 ;  /* 0x0000001d00077c82 */ /* 0x000fe20008000000 */
[----:B---3--:R-:W-:Y:S01]  /*2300*/  UMOV UR4, UR6 ;  /* 0x0000000600047c82 */ /* 0x008fe20008000000 */
[----:B------:R-:W-:Y:S09]  /*2310*/  BRA.U UP2, `(.L_x_32) ;  /* 0xfffffffd02447547 */ /* 0x000ff2000b83ffff */
.L_x_26:
[----:B------:R-:W-:Y:S01]  /*2320*/  ULEA UR4, UR6, UR13, 0x3 ;  /* 0x0000000d06047291 */ /* 0x000fe2000f8e18ff */
[----:B-1--4-:R-:W-:Y:S01]  /*2330*/  SHF.L.U32 R0, R12, 0x1f, RZ ;  /* 0x0000001f0c007819 */ /* 0x012fe200000006ff */
[----:B------:R-:W-:Y:S01]  /*2340*/  @!P1 SYNCS.ARRIVE.TRANS64.A1T0 RZ, [UR13+0x268], RZ ;  /* 0x000268ffffff99a7 */ /* 0x000fe2000810000d */
[----:B------:R-:W-:-:S06]  /*2350*/  UISETP.GT.AND UP0, UPT, UR41, UR40, UPT ;  /* 0x000000282900728c */ /* 0x000fcc000bf04270 */
[----:B---3--:R1:W3:Y:S03]  /*2360*/  SYNCS.PHASECHK.TRANS64.TRYWAIT P0, [UR4+0x118], R0 ;  /* 0x00011800ff0075a7 */ /* 0x0082e60008001104 */
[----:B------:R-:W-:Y:S05]  /*2370*/  BRA.U !UP0, `(.L_x_33) ;  /* 0x0000000108c07547 */ /* 0x000fea000b800000 */
[----:B------:R-:W-:Y:S01]  /*2380*/  UIADD3 UR25, UPT, UPT, UR44, UR7, URZ ;  /* 0x000000072c197290 */ /* 0x000fe2000fffe0ff */
[----:B------:R-:W-:-:S11]  /*2390*/  UMOV UR4, UR6 ;  /* 0x0000000600047c82 */ /* 0x000fd60008000000 */
.L_x_39:
[----:B------:R-:W-:Y:S01]  /*23a0*/  ULEA UR17, UR4, UR13, 0x3 ;  /* 0x0000000d04117291 */ /* 0x000fe2000f8e18ff */
[----:B---3--:R-:W-:Y:S01]  /*23b0*/  @P3 MOV R2, 0x3000 ;  /* 0x0000300000023802 */ /* 0x008fe20000000f00 */
[----:B-1-3--:R-:W-:Y:S10]  /*23c0*/  @P0 BRA `(.L_x_34) ;  /* 0x00000000000c0947 */ /* 0x00aff40003800000 */
[----:B------:R-:W-:-:S04]  /*23d0*/  SHF.L.U32 R3, R12, 0x1f, RZ ;  /* 0x0000001f0c037819 */ /* 0x000fc800000006ff */
[----:B------:R-:W3:Y:S02]  /*23e0*/  SYNCS.PHASECHK.TRANS64.TRYWAIT P0, [UR17+0x118], R3 ;  /* 0x00011803ff0075a7 */ /* 0x000ee40008001111 */
[----:B---3--:R-:W-:Y:S05]  /*23f0*/  @!P0 BRA `(.L_x_35) ;  /* 0x0000006c009c8947 */ /* 0x008fea0003800000 */
.L_x_34:
[----:B------:R3:W-:Y:S01]  /*2400*/  @P3 SYNCS.ARRIVE.TRANS64 RZ, [UR17], R2 ;  /* 0x00000002ffff39a7 */ /* 0x0007e20008000011 */
[----:B------:R-:W-:-:S04]  /*2410*/  ULOP3.LUT UR5, UR21, 0x2, URZ, 0xfc, !UPT ;  /* 0x0000000215057892 */ /* 0x000fc8000f8efcff */
[----:B------:R-:W-:-:S09]  /*2420*/  UISETP.NE.AND UP0, UPT, UR5, 0x2, UPT ;  /* 0x000000020500788c */ /* 0x000fd2000bf05270 */
[----:B------:R-:W-:Y:S05]  /*2430*/  BRA.U UP0, `(.L_x_36) ;  /* 0x0000000100047547 */ /* 0x000fea000b800000 */
[----:B--2---:R-:W-:Y:S05]  /*2440*/  BPT.TRAP 0x1 ;  /* 0x000000040000795c */ /* 0x004fea0000300000 */
.L_x_36:
[----:B------:R-:W-:Y:S04]  /*2450*/  BSSY.RECONVERGENT B0, `(.L_x_37) ;  /* 0x0000003000007945 */ /* 0x000fe80003800200 */
[----:B------:R-:W-:Y:S05]  /*2460*/  @!P2 BRA `(.L_x_38) ;  /* 0x000000000004a947 */ /* 0x000fea0003800000 */
[----:B--2---:R-:W-:Y:S05]  /*2470*/  BPT.TRAP 0x1 ;  /* 0x000000040000795c */ /* 0x004fea0000300000 */
.L_x_38:
[----:B--2---:R-:W-:Y:S05]  /*2480*/  BSYNC.RECONVERGENT B0 ;  /* 0x0000000000007941 */ /* 0x004fea0003800200 */
.L_x_37:
[----:B------:R-:W-:Y:S02]  /*2490*/  UIADD3 UR5, UPT, UPT, UR4, 0x1, URZ ;  /* 0x0000000104057890 */ /* 0x000fe4000fffe0ff */
[----:B------:R-:W-:Y:S02]  /*24a0*/  UIADD3 UR14, UP1, UPT, UR26, 0x80, URZ ;  /* 0x000000801a0e7890 */ /* 0x000fe4000ff3e0ff */
[----:B------:R-:W-:Y:S02]  /*24b0*/  UISETP.NE.AND UP0, UPT, UR5, 0x23, UPT ;  /* 0x000000230500788c */ /* 0x000fe4000bf05270 */
[----:B------:R-:W-:Y:S02]  /*24c0*/  ULEA UR16, UR4, UR30, 0xc ;  /* 0x0000001e04107291 */ /* 0x000fe4000f8e60ff */
[----:B------:R-:W-:Y:S02]  /*24d0*/  USEL UR8, URZ, 0x1, UP0 ;  /* 0x00000001ff087887 */ /* 0x000fe40008000000 */
[----:B------:R-:W-:-:S02]  /*24e0*/  USEL UR6, UR5, URZ, UP0 ;  /* 0x000000ff05067287 */ /* 0x000fc40008000000 */
[----:B------:R-:W-:Y:S02]  /*24f0*/  UIADD3 UR22, UP0, UPT, UR26, 0x180, URZ ;  /* 0x000001801a167890 */ /* 0x000fe4000ff1e0ff */
[----:B------:R-:W-:Y:S01]  /*2500*/  LOP3.LUT R12, R12, UR8, RZ, 0x3c, !PT ;  /* 0x000000080c0c7c12 */ /* 0x000fe2000f8e3cff */
[----:B------:R-:W-:Y:S02]  /*2510*/  ULEA UR8, UR4, UR13, 0xb ;  /* 0x0000000d04087291 */ /* 0x000fe4000f8e58ff */
[----:B------:R-:W-:Y:S01]  /*2520*/  ULEA UR5, UR6, UR13, 0x3 ;  /* 0x0000000d06057291 */ /* 0x000fe2000f8e18ff */
[----:B-1----:R-:W-:Y:S01]  /*2530*/  SHF.L.U32 R0, R12, 0x1f, RZ ;  /* 0x0000001f0c007819 */ /* 0x002fe200000006ff */
[----:B------:R-:W-:Y:S02]  /*2540*/  USHF.L.U32 UR18, UR7, 0x5, URZ ;  /* 0x0000000507127899 */ /* 0x000fe400080006ff */
[----:B------:R-:W-:Y:S02]  /*2550*/  ULOP3.LUT UR17, UR17, 0xfefffff8, URZ, 0xc0, !UPT ;  /* 0xfefffff811117892 */ /* 0x000fe4000f8ec0ff */
[----:B------:R-:W-:-:S02]  /*2560*/  UIADD3.X UR15, UPT, UPT, URZ, UR27, URZ, UP1, !UPT ;  /* 0x0000001bff0f7290 */ /* 0x000fc40008ffe4ff */
[----:B------:R-:W-:Y:S01]  /*2570*/  UPRMT UR4, URZ, 0x5410, UR24 ;  /* 0x00005410ff047896 */ /* 0x000fe20008000018 */
[----:B------:R4:W1:Y:S01]  /*2580*/  SYNCS.PHASECHK.TRANS64.TRYWAIT P0, [UR5+0x118], R0 ;  /* 0x00011800ff0075a7 */ /* 0x0008620008001105 */
[----:B------:R-:W-:Y:S02]  /*2590*/  UIADD3 UR8, UPT, UPT, UR8, 0x26500, URZ ;  /* 0x0002650008087890 */ /* 0x000fe4000fffe0ff */
[----:B------:R-:W-:Y:S01]  /*25a0*/  UIADD3.X UR23, UPT, UPT, URZ, UR27, URZ, UP0, !UPT ;  /* 0x0000001bff177290 */ /* 0x000fe200087fe4ff */
[----:B------:R-:W-:Y:S01]  /*25b0*/  UMOV UR32, 0x0 ;  /* 0x0000000000207882 */ /* 0x000fe20000000000 */
[----:B------:R-:W-:Y:S01]  /*25c0*/  UMOV UR33, 0x10000000 ;  /* 0x1000000000217882 */ /* 0x000fe20000000000 */
[----:B------:R-:W-:Y:S01]  /*25d0*/  UMOV UR19, UR35 ;  /* 0x0000002300137c82 */ /* 0x000fe20008000000 */
[----:B------:R-:W-:Y:S01]  /*25e0*/  UMOV UR20, UR36 ;  /* 0x0000002400147c82 */ /* 0x000fe20008000000 */
[----:B------:R-:W-:Y:S01]  /*25f0*/  UMOV UR12, UR36 ;  /* 0x00000024000c7c82 */ /* 0x000fe20008000000 */
[----:B------:R-:W-:Y:S01]  /*2600*/  UMOV UR9, UR17 ;  /* 0x0000001100097c82 */ /* 0x000fe20008000000 */
[----:B------:R-:W-:Y:S01]  /*2610*/  UMOV UR10, UR18 ;  /* 0x00000012000a7c82 */ /* 0x000fe20008000000 */
[----:B------:R2:W-:Y:S01]  /*2620*/  UTMALDG.3D.MULTICAST.2CTA [UR16], [UR14], UR4, desc[UR32] ;  /* 0x000020100e0073b4 */ /* 0x0005e20008211804 */
[----:B------:R-:W-:-:S04]  /*2630*/  UIADD3 UR7, UPT, UPT, UR7, 0x1, URZ ;  /* 0x0000000107077890 */ /* 0x000fc8000fffe0ff */
[----:B------:R-:W-:Y:S01]  /*2640*/  UISETP.NE.AND UP0, UPT, UR7, UR25, UPT ;  /* 0x000000190700728c */ /* 0x000fe2000bf05270 */
[----:B------:R4:W-:Y:S01]  /*2650*/  UTMALDG.3D.2CTA [UR8], [UR22], desc[UR32] ;  /* 0x00002008160075b4 */ /* 0x0009e20008211000 */
[----:B--2---:R-:W-:-:S07]  /*2660*/  UMOV UR4, UR6 ;  /* 0x0000000600047c82 */ /* 0x004fce0008000000 */
[----:B----4-:R-:W-:Y:S05]  /*2670*/  BRA.U UP0, `(.L_x_39) ;  /* 0xfffffffd00487547 */ /* 0x010fea000b83ffff */
.L_x_33:
[C---:B------:R-:W-:Y:S01]  /*2680*/  LEA R3, R11.reuse, UR13, 0x3 ;  /* 0x0000000d0b037c11 */ /* 0x040fe2000f8e18ff */
[----:B------:R-:W-:Y:S01]  /*2690*/  NOP ;  /* 0x0000000000007918 */ /* 0x000fe20000000000 */
[----:B-1----:R-:W-:Y:S02]  /*26a0*/  SHF.L.U32 R0, R10, 0x1f, RZ ;  /* 0x0000001f0a007819 */ /* 0x002fe400000006ff */
[----:B------:R-:W-:Y:S02]  /*26b0*/  LEA R4, R11, UR13, 0x4 ;  /* 0x0000000d0b047c11 */ /* 0x000fe4000f8e20ff */
[----:B---3--:R-:W1:Y:S02]  /*26c0*/  SYNCS.PHASECHK.TRANS64.TRYWAIT P0, [R3+URZ+0x270], R0 ;  /* 0x00027000030075a7 */ /* 0x008e6400080011ff */
[----:B-1----:R-:W-:Y:S05]  /*26d0*/  @!P0 BRA `(.L_x_40) ;  /* 0x0000006800fc8947 */ /* 0x002fea0003800000 */
.L_x_168:
[----:B------:R-:W3:Y:S01]  /*26e0*/  LDS.128 R4, [R4+0x300] ;  /* 0x0003000004047984 */ /* 0x000ee20000000c00 */
[----:B------:R-:W-:Y:S01]  /*26f0*/  UISETP.GE.AND UP0, UPT, UR42, 0x1, UPT ;  /* 0x000000012a00788c */ /* 0x000fe2000bf06270 */
[----:B------:R-:W-:Y:S01]  /*2700*/  @!PT LDS RZ, [RZ] ;  /* 0x00000000fffff984 */ /* 0x000fe20000000800 */
[----:B------:R-:W-:Y:S01]  /*2710*/  @!PT LDS RZ, [RZ] ;  /* 0x00000000fffff984 */ /* 0x000fe20000000800 */
[----:B------:R-:W-:Y:S01]  /*2720*/  @!PT LDS RZ, [RZ] ;  /* 0x00000000fffff984 */ /* 0x000fe20000000800 */
[----:B------:R-:W-:Y:S01]  /*2730*/  @!PT LDS RZ, [RZ] ;  /* 0x00000000fffff984 */ /* 0x000fe20000000800 */
[----:B------:R4:W-:Y:S06]  /*2740*/  MEMBAR.ALL.CTA ;  /* 0x0000000000007992 */ /* 0x0009ec0000008000 */
[----:B----4-:R-:W4:Y:S01]  /*2750*/  FENCE.VIEW.ASYNC.S ;  /* 0x00000000000073c6 */ /* 0x010f220000000000 */
[----:B---3--:R-:W-:-:S13]  /*2760*/  LOP3.LUT P0, RZ, R6, 0x1, RZ, 0xc0, !PT ;  /* 0x0000000106ff7812 */ /* 0x008fda000780c0ff */
[----:B----4-:R-:W-:Y:S01]  /*2770*/  VOTEU.ANY UP1, P0 ;  /* 0x0000000000ff7886 */ /* 0x010fe20000020100 */
[----:B------:R-:W-:-:S13]  /*2780*/  PLOP3.LUT P0, PT, PT, PT, UP1, 0x80, 0x8 ;  /* 0x000000000008781c */ /* 0x000fda0003f0f018 */
[----:B-1----:R-:W-:Y:S02]  /*2790*/  @P0 LOP3.LUT R0, R5, 0xffff, RZ, 0xc0, !PT ;  /* 0x0000ffff05000812 */ /* 0x002fe400078ec0ff */
[----:B------:R-:W-:Y:S02]  /*27a0*/  @P0 MOV R2, R4 ;  /* 0x0000000400020202 */ /* 0x000fe40000000f00 */
[----:B------:R-:W-:Y:S01]  /*27b0*/  @P0 R2UR UR5, R0 ;  /* 0x00000000000502ca */ /* 0x000fe200000e0000 */
[----:B------:R-:W-:Y:S01]  /*27c0*/  VIADD R0, R3, 0x280 ;  /* 0x0000028003007836 */ /* 0x000fe20000000000 */
[----:B------:R-:W-:Y:S02]  /*27d0*/  @P0 SHF.R.U32.HI R4, RZ, 0x10, R5 ;  /* 0x00000010ff040819 */ /* 0x000fe40000011605 */
[----:B------:R-:W-:Y:S02]  /*27e0*/  @P0 R2UR UR7, R2 ;  /* 0x00000000020702ca */ /* 0x000fe400000e0000 */
[----:B------:R-:W-:-:S02]  /*27f0*/  PRMT R0, RZ, 0x654, R0 ;  /* 0x00000654ff007816 */ /* 0x000fc40000000000 */
[----:B------:R-:W-:Y:S02]  /*2800*/  @P0 R2UR UR4, R4 ;  /* 0x00000000040402ca */ /* 0x000fe400000e0000 */
[----:B------:R1:W-:Y:S03]  /*2810*/  SYNCS.ARRIVE.TRANS64.RED.A1T0 RZ, [R0+URZ], RZ ;  /* 0x000000ff00ff79a7 */ /* 0x0003e600081004ff */
[----:B------:R-:W-:-:S04]  /*2820*/  @UP1 UMOV UR31, UR5 ;  /* 0x00000005001f1c82 */ /* 0x000fc80008000000 */
[----:B------:R-:W-:-:S04]  /*2830*/  @UP1 UMOV UR37, UR7 ;  /* 0x0000000700251c82 */ /* 0x000fc80008000000 */
[----:B------:R-:W-:Y:S01]  /*2840*/  @UP1 UMOV UR36, UR4 ;  /* 0x0000000400241c82 */ /* 0x000fe20008000000 */
[----:B------:R-:W-:Y:S05]  /*2850*/  BRA.U !UP0, `(.L_x_41) ;  /* 0x0000000108d47547 */ /* 0x000fea000b800000 */
[----:B------:R-:W2:Y:S01]  /*2860*/  LDCU.128 UR16, c[0x0][0xb10] ;  /* 0x00016200ff1077ac */ /* 0x000ea20008000c00 */
[----:B------:R-:W3:Y:S01]  /*2870*/  LDCU UR12, c[0x0][0xb20] ;  /* 0x00016400ff0c77ac */ /* 0x000ee20008000800 */
[----:B------:R-:W4:Y:S01]  /*2880*/  LDCU UR20, c[0x0][0xb0c] ;  /* 0x00016180ff1477ac */ /* 0x000f220008000800 */
[----:B------:R-:W1:Y:S01]  /*2890*/  LDCU.64 UR8, c[0x0][0xb28] ;  /* 0x00016500ff0877ac */ /* 0x000e620008000a00 */
[----:B------:R-:W-:Y:S02]  /*28a0*/  UISETP.NE.AND UP3, UPT, UR42, 0x1, UPT ;  /* 0x000000012a00788c */ /* 0x000fe4000bf65270 */
[----:B--2---:R-:W-:Y:S02]  /*28b0*/  UIMAD.WIDE.U32 UR10, UR38, UR19, URZ ;  /* 0x00000013260a72a5 */ /* 0x004fe4000f8e00ff */
[----:B------:R-:W-:Y:S02]  /*28c0*/  UIMAD.WIDE.U32 UR4, UR39, UR16, URZ ;  /* 0x00000010270472a5 */ /* 0x000fe4000f8e00ff */
[----:B------:R-:W-:-:S02]  /*28d0*/  UISETP.NE.AND UP0, UPT, UR18, 0x1, UPT ;  /* 0x000000011200788c */ /* 0x000fc4000bf05270 */
[----:B------:R-:W-:Y:S01]  /*28e0*/  UIMAD.WIDE.U32 UR22, UR31, UR19, URZ ;  /* 0x000000131f1672a5 */ /* 0x000fe2000f8e00ff */
[----:B------:R-:W-:Y:S02]  /*28f0*/  UMOV UR10, UR11 ;  /* 0x0000000b000a7c82 */ /* 0x000fe40008000000 */
[----:B------:R-:W-:Y:S01]  /*2900*/  UMOV UR4, UR5 ;  /* 0x0000000500047c82 */ /* 0x000fe20008000000 */
[----:B---3--:R-:W-:Y:S02]  /*2910*/  USHF.R.U32.HI UR10, URZ, UR12, UR10 ;  /* 0x0000000cff0a7299 */ /* 0x008fe4000801160a */
[----:B----4-:R-:W-:Y:S02]  /*2920*/  UISETP.NE.AND UP2, UPT, UR20, 0x1, UPT ;  /* 0x000000011400788c */ /* 0x010fe4000bf45270 */
[----:B------:R-:W-:Y:S02]  /*2930*/  USHF.R.U32.HI UR4, URZ, UR17, UR4 ;  /* 0x00000011ff047299 */ /* 0x000fe40008011604 */
[----:B------:R-:W-:-:S02]  /*2940*/  USEL UR5, UR38, UR10, !UP0 ;  /* 0x0000000a26057287 */ /* 0x000fc4000c000000 */
[----:B------:R-:W-:Y:S02]  /*2950*/  USEL UR7, UR39, UR4, !UP2 ;  /* 0x0000000427077287 */ /* 0x000fe4000d000000 */
[----:B-1----:R-:W-:Y:S01]  /*2960*/  UIMAD.WIDE.U32 UR10, UR5, UR8, URZ ;  /* 0x00000008050a72a5 */ /* 0x002fe2000f8e00ff */
[----:B------:R-:W-:Y:S01]  /*2970*/  UMOV UR4, UR23 ;  /* 0x0000001700047c82 */ /* 0x000fe20008000000 */
[----:B------:R-:W-:Y:S02]  /*2980*/  UIMAD.WIDE.U32 UR14, UR37, UR16, URZ ;  /* 0x00000010250e72a5 */ /* 0x000fe4000f8e00ff */
[----:B------:R-:W-:-:S03]  /*2990*/  UIMAD.WIDE.U32 UR22, UR7, UR8, URZ ;  /* 0x00000008071672a5 */ /* 0x000fc6000f8e00ff */
[----:B------:R-:W-:Y:S01]  /*29a0*/  UMOV UR10, UR11 ;  /* 0x0000000b000a7c82 */ /* 0x000fe20008000000 */
[----:B------:R-:W-:Y:S02]  /*29b0*/  USHF.R.U32.HI UR4, URZ, UR12, UR4 ;  /* 0x0000000cff047299 */ /* 0x000fe40008011604 */
[----:B------:R-:W-:Y:S01]  /*29c0*/  @UP3 USHF.R.U32.HI UR5, URZ, UR9, UR10 ;  /* 0x00000009ff053299 */ /* 0x000fe2000801160a */
[----:B------:R-:W-:Y:S01]  /*29d0*/  UMOV UR14, UR15 ;  /* 0x0000000f000e7c82 */ /* 0x000fe20008000000 */
[----:B------:R-:W-:Y:S01]  /*29e0*/  UMOV UR22, UR23 ;  /* 0x0000001700167c82 */ /* 0x000fe20008000000 */
[----:B------:R-:W-:Y:S02]  /*29f0*/  USHF.R.U32.HI UR17, URZ, UR17, UR14 ;  /* 0x00000011ff117299 */ /* 0x000fe4000801160e */
[----:B------:R-:W-:Y:S02]  /*2a00*/  USEL UR4, UR31, UR4, !UP0 ;  /* 0x000000041f047287 */ /* 0x000fe4000c000000 */
[----:B------:R-:W-:-:S02]  /*2a10*/  @UP3 USHF.R.U32.HI UR7, URZ, UR9, UR22 ;  /* 0x00000009ff073299 */ /* 0x000fc40008011616 */
[----:B------:R-:W-:Y:S02]  /*2a20*/  UIMAD UR10, UR42, UR5, URZ ;  /* 0x000000052a0a72a4 */ /* 0x000fe4000f8e02ff */
[----:B------:R-:W-:Y:S02]  /*2a30*/  USEL UR5, UR37, UR17, !UP2 ;  /* 0x0000001125057287 */ /* 0x000fe4000d000000 */
[----:B------:R-:W-:Y:S02]  /*2a40*/  UIMAD UR12, UR42, UR7, URZ ;  /* 0x000000072a0c72a4 */ /* 0x000fe4000f8e02ff */
[----:B------:R-:W-:Y:S02]  /*2a50*/  UISETP.GE.AND UP0, UPT, UR4, UR10, UPT ;  /* 0x0000000a0400728c */ /* 0x000fe4000bf06270 */
[----:B------:R-:W-:Y:S02]  /*2a60*/  UIMAD.WIDE.U32 UR10, UR4, UR8, URZ ;  /* 0x00000008040a72a5 */ /* 0x000fe4000f8e00ff */
[----:B------:R-:W-:-:S02]  /*2a70*/  UISETP.GE.OR UP0, UPT, UR5, UR12, UP0 ;  /* 0x0000000c0500728c */ /* 0x000fc40008706670 */
[----:B------:R-:W-:Y:S02]  /*2a80*/  UIMAD.WIDE.U32 UR14, UR5, UR8, URZ ;  /* 0x00000008050e72a5 */ /* 0x000fe4000f8e00ff */
[----:B------:R-:W-:Y:S01]  /*2a90*/  UIADD3 UR12, UPT, UPT, -UR5, URZ, URZ ;  /* 0x000000ff050c7290 */ /* 0x000fe2000fffe1ff */
[----:B------:R-:W-:Y:S01]  /*2aa0*/  UMOV UR10, UR11 ;  /* 0x0000000b000a7c82 */ /* 0x000fe20008000000 */
[----:B------:R-:W-:Y:S02]  /*2ab0*/  UIADD3 UR11, UPT, UPT, -UR4, URZ, URZ ;  /* 0x000000ff040b7290 */ /* 0x000fe4000fffe1ff */
[----:B------:R-:W-:-:S03]  /*2ac0*/  USHF.R.U32.HI UR10, URZ, UR9, UR10 ;  /* 0x00000009ff0a7299 */ /* 0x000fc6000801160a */
[----:B------:R-:W-:Y:S01]  /*2ad0*/  @!UP0 UMOV UR8, UR15 ;  /* 0x0000000f00088c82 */ /* 0x000fe20008000000 */
[----:B------:R-:W-:Y:S02]  /*2ae0*/  UIMAD UR11, UR18, UR11, UR31 ;  /* 0x0000000b120b72a4 */ /* 0x000fe4000f8e021f */
[----:B------:R-:W-:Y:S02]  /*2af0*/  USEL UR10, UR4, UR10, !UP3 ;  /* 0x0000000a040a7287 */ /* 0x000fe4000d800000 */
[----:B------:R-:W-:Y:S02]  /*2b00*/  @!UP0 USHF.R.U32.HI UR8, URZ, UR9, UR8 ;  /* 0x00000009ff088299 */ /* 0x000fe40008011608 */
[----:B------:R-:W-:Y:S02]  /*2b10*/  UIADD3 UR9, UPT, UPT, -UR10, URZ, URZ ;  /* 0x000000ff0a097290 */ /* 0x000fe4000fffe1ff */
[----:B------:R-:W-:Y:S02]  /*2b20*/  @!UP0 USEL UR8, UR5, UR8, !UP3 ;  /* 0x0000000805088287 */ /* 0x000fe4000d800000 */
[----:B------:R-:W-:-:S02]  /*2b30*/  UIMAD UR9, UR42, UR9, UR4 ;  /* 0x000000092a0972a4 */ /* 0x000fc4000f8e0204 */
[----:B------:R-:W-:Y:S02]  /*2b40*/  @!UP0 UIADD3 UR10, UPT, UPT, UR10, -UR8, URZ ;  /* 0x800000080a0a8290 */ /* 0x000fe4000fffe0ff */
[----:B------:R-:W-:Y:S02]  /*2b50*/  @!UP0 UIMAD UR8, UR9, UR7, UR8 ;  /* 0x00000007090882a4 */ /* 0x000fe4000f8e0208 */
[----:B------:R-:W-:Y:S02]  /*2b60*/  @!UP0 UIMAD UR4, UR42, UR10, UR5 ;  /* 0x0000000a2a0482a4 */ /* 0x000fe4000f8e0205 */
[----:B------:R-:W-:Y:S02]  /*2b70*/  UIMAD UR7, UR20, UR12, UR37 ;  /* 0x0000000c140772a4 */ /* 0x000fe4000f8e0225 */
[----:B------:R-:W-:Y:S01]  /*2b80*/  UIMAD UR31, UR4, UR18, UR11 ;  /* 0x00000012041f72a4 */ /* 0x000fe2000f8e020b */
[----:B------:R-:W-:Y:S02]  /*2b90*/  @!UP0 UMOV UR5, UR8 ;  /* 0x0000000800058c82 */ /* 0x000fe40008000000 */
[----:B------:R-:W-:-:S12]  /*2ba0*/  UIMAD UR37, UR5, UR20, UR7 ;  /* 0x00000014052572a4 */ /* 0x000fd8000f8e0207 */
.L_x_41:
[----:B------:R-:W3:Y:S02]  /*2bb0*/  LDCU UR4, c[0x0][0xb30] ;  /* 0x00016600ff0477ac */ /* 0x000ee40008000800 */
[----:B---3--:R-:W-:-:S09]  /*2bc0*/  UISETP.NE.AND UP0, UPT, UR4, 0x1, UPT ;  /* 0x000000010400788c */ /* 0x008fd2000bf05270 */
[----:B------:R-:W-:Y:S05]  /*2bd0*/  BRA.U UP0, `(.L_x_42) ;  /* 0x0000000100447547 */ /* 0x000fea000b800000 */
[----:B------:R-:W3:Y:S01]  /*2be0*/  LDCU.128 UR16, c[0x0][0xb10] ;  /* 0x00016200ff1077ac */ /* 0x000ee20008000c00 */
[----:B------:R-:W4:Y:S01]  /*2bf0*/  LDCU UR10, c[0x0][0xb0c] ;  /* 0x00016180ff0a77ac */ /* 0x000f220008000800 */
[----:B------:R-:W1:Y:S01]  /*2c00*/  LDCU UR7, c[0x0][0xb20] ;  /* 0x00016400ff0777ac */ /* 0x000e620008000800 */
[----:B---3--:R-:W-:Y:S02]  /*2c10*/  UIMAD.WIDE.U32 UR8, UR37, UR16, URZ ;  /* 0x00000010250872a5 */ /* 0x008fe4000f8e00ff */
[----:B------:R-:W-:Y:S02]  /*2c20*/  UIMAD.WIDE.U32 UR4, UR31, UR19, URZ ;  /* 0x000000131f0472a5 */ /* 0x000fe4000f8e00ff */
[----:B----4-:R-:W-:Y:S02]  /*2c30*/  UISETP.NE.AND UP2, UPT, UR10, 0x1, UPT ;  /* 0x000000010a00788c */ /* 0x010fe4000bf45270 */
[----:B------:R-:W-:Y:S01]  /*2c40*/  UISETP.NE.AND UP0, UPT, UR18, 0x1, UPT ;  /* 0x000000011200788c */ /* 0x000fe2000bf05270 */
[----:B------:R-:W-:-:S02]  /*2c50*/  UMOV UR8, UR9 ;  /* 0x0000000900087c82 */ /* 0x000fc40008000000 */
[----:B------:R-:W-:Y:S01]  /*2c60*/  UMOV UR4, UR5 ;  /* 0x0000000500047c82 */ /* 0x000fe20008000000 */
[----:B------:R-:W-:Y:S02]  /*2c70*/  USHF.R.U32.HI UR17, URZ, UR17, UR8 ;  /* 0x00000011ff117299 */ /* 0x000fe40008011608 */
[----:B-1----:R-:W-:Y:S02]  /*2c80*/  USHF.R.U32.HI UR4, URZ, UR7, UR4 ;  /* 0x00000007ff047299 */ /* 0x002fe40008011604 */
[----:B------:R-:W-:Y:S02]  /*2c90*/  USEL UR5, UR37, UR17, !UP2 ;  /* 0x0000001125057287 */ /* 0x000fe4000d000000 */
[----:B------:R-:W-:-:S04]  /*2ca0*/  USEL UR4, UR31, UR4, !UP0 ;  /* 0x000000041f047287 */ /* 0x000fc8000c000000 */
[----:B------:R-:W-:Y:S02]  /*2cb0*/  UIADD3 UR7, UPT, UPT, UR5, -UR4, URZ ;  /* 0x8000000405077290 */ /* 0x000fe4000fffe0ff */
[----:B------:R-:W-:Y:S02]  /*2cc0*/  UIADD3 UR4, UPT, UPT, -UR5, UR4, URZ ;  /* 0x0000000405047290 */ /* 0x000fe4000fffe1ff */
[----:B------:R-:W-:Y:S02]  /*2cd0*/  UIMAD UR31, UR7, UR18, UR31 ;  /* 0x00000012071f72a4 */ /* 0x000fe4000f8e021f */
[----:B------:R-:W-:-:S12]  /*2ce0*/  UIMAD UR37, UR4, UR10, UR37 ;  /* 0x0000000a042572a4 */ /* 0x000fd8000f8e0225 */
.L_x_42:
[----:B------:R-:W-:Y:S01]  /*2cf0*/  VIADD R11, R11, 0x1 ;  /* 0x000000010b0b7836 */ /* 0x000fe20000000000 */
[----:B------:R-:W-:Y:S02]  /*2d00*/  R2UR UR5, R51 ;  /* 0x00000000330572ca */ /* 0x000fe400000e0000 */
[----:B------:R-:W-:Y:S02]  /*2d10*/  R2UR UR4, R50 ;  /* 0x00000000320472ca */ /* 0x000fe400000e0000 */
[C---:B------:R-:W-:Y:S02]  /*2d20*/  ISETP.NE.AND P0, PT, R11.reuse, 0x2, PT ;  /* 0x000000020b00780c */ /* 0x040fe40003f05270 */
[----:B------:R-:W-:Y:S02]  /*2d30*/  PLOP3.LUT P1, PT, PT, PT, PT, 0x80, 0x8 ;  /* 0x000000000008781c */ /* 0x000fe40003f2f070 */
[----:B-1----:R-:W-:Y:S02]  /*2d40*/  SEL R0, RZ, 0x1, P0 ;  /* 0x00000001ff007807 */ /* 0x002fe40000000000 */
[----:B------:R-:W-:-:S02]  /*2d50*/  SEL R11, R11, RZ, P0 ;  /* 0x000000ff0b0b7207 */ /* 0x000fc40000000000 */
[----:B------:R-:W-:Y:S01]  /*2d60*/  LOP3.LUT R10, R10, R0, RZ, 0x3c, !PT ;  /* 0x000000000a0a7212 */ /* 0x000fe200078e3cff */
[----:B------:R-:W-:Y:S02]  /*2d70*/  UIADD3 UR20, UPT, UPT, UR37, UR5, URZ ;  /* 0x0000000525147290 */ /* 0x000fe4000fffe0ff */
[----:B------:R-:W-:Y:S01]  /*2d80*/  UIADD3 UR25, UPT, UPT, UR31, UR4, URZ ;  /* 0x000000041f197290 */ /* 0x000fe2000fffe0ff */
[----:B------:R-:W-:Y:S11]  /*2d90*/  BRA.U UP1, `(.L_x_43) ;  /* 0xfffffff101387547 */ /* 0x000ff6000b83ffff */
[----:B------:R-:W-:Y:S01]  /*2da0*/  UIADD3 UR13, UPT, UPT, UR13, 0x118, URZ ;  /* 0x000001180d0d7890 */ /* 0x000fe2000fffe0ff */
[----:B------:R-:W-:-:S03]  /*2db0*/  SHF.L.U32 R2, R12, 0x1f, RZ ;  /* 0x0000001f0c027819 */ /* 0x000fc600000006ff */
[----:B------:R-:W-:-:S09]  /*2dc0*/  ULEA UR4, UR6, UR13, 0x3 ;  /* 0x0000000d06047291 */ /* 0x000fd2000f8e18ff */
[----:B------:R-:W1:Y:S02]  /*2dd0*/  SYNCS.PHASECHK.TRANS64.TRYWAIT P0, [UR4], R2 ;  /* 0x00000002ff0075a7 */ /* 0x000e640008001104 */
[----:B-1----:R-:W-:Y:S05]  /*2de0*/  @!P0 BRA `(.L_x_44) ;  /* 0x00000064004c8947 */ /* 0x002fea0003800000 */
.L_x_170:
[----:B------:R-:W-:-:S04]  /*2df0*/  UIADD3 UR4, UPT, UPT, UR6, 0x1, URZ ;  /* 0x0000000106047890 */ /* 0x000fc8000fffe0ff */
[----:B------:R-:W-:-:S04]  /*2e00*/  UISETP.NE.AND UP0, UPT, UR4, 0x23, UPT ;  /* 0x000000230400788c */ /* 0x000fc8000bf05270 */
[----:B------:R-:W-:Y:S02]  /*2e10*/  USEL UR6, URZ, 0x1, UP0 ;  /* 0x00000001ff067887 */ /* 0x000fe40008000000 */
[----:B------:R-:W-:-:S04]  /*2e20*/  USEL UR4, UR4, URZ, UP0 ;  /* 0x000000ff04047287 */ /* 0x000fc80008000000 */
[----:B------:R-:W-:Y:S01]  /*2e30*/  ULEA UR5, UR4, UR13, 0x3 ;  /* 0x0000000d04057291 */ /* 0x000fe2000f8e18ff */
[----:B-1----:R-:W-:-:S04]  /*2e40*/  LOP3.LUT R2, R12, UR6, RZ, 0x3c, !PT ;  /* 0x000000060c027c12 */ /* 0x002fc8000f8e3cff */
[----:B------:R-:W-:-:S04]  /*2e50*/  SHF.L.U32 R3, R2, 0x1f, RZ ;  /* 0x0000001f02037819 */ /* 0x000fc800000006ff */
[----:B------:R-:W1:Y:S02]  /*2e60*/  SYNCS.PHASECHK.TRANS64.TRYWAIT P0, [UR5], R3 ;  /* 0x00000003ff0075a7 */ /* 0x000e640008001105 */
[----:B-1----:R-:W-:Y:S05]  /*2e70*/  @!P0 BRA `(.L_x_45) ;  /* 0x0000006400408947 */ /* 0x002fea0003800000 */
.L_x_172:
[----:B------:R-:W-:-:S04]  /*2e80*/  UIADD3 UR4, UPT, UPT, UR4, 0x1, URZ ;  /* 0x0000000104047890 */ /* 0x000fc8000fffe0ff */
[----:B------:R-:W-:-:S04]  /*2e90*/  UISETP.NE.AND UP0, UPT, UR4, 0x23, UPT ;  /* 0x000000230400788c */ /* 0x000fc8000bf05270 */
[----:B------:R-:W-:Y:S02]  /*2ea0*/  USEL UR6, URZ, 0x1, UP0 ;  /* 0x00000001ff067887 */ /* 0x000fe40008000000 */
[----:B------:R-:W-:-:S04]  /*2eb0*/  USEL UR4, UR4, URZ, UP0 ;  /* 0x000000ff04047287 */ /* 0x000fc80008000000 */
[----:B------:R-:W-:Y:S01]  /*2ec0*/  ULEA UR5, UR4, UR13, 0x3 ;  /* 0x0000000d04057291 */ /* 0x000fe2000f8e18ff */
[----:B------:R-:W-:-:S04]  /*2ed0*/  LOP3.LUT R2, R2, UR6, RZ, 0x3c, !PT ;  /* 0x0000000602027c12 */ /* 0x000fc8000f8e3cff */
[----:B-1----:R-:W-:-:S04]  /*2ee0*/  SHF.L.U32 R3, R2, 0x1f, RZ ;  /* 0x0000001f02037819 */ /* 0x002fc800000006ff */
[----:B------:R-:W1:Y:S02]  /*2ef0*/  SYNCS.PHASECHK.TRANS64.TRYWAIT P0, [UR5], R3 ;  /* 0x00000003ff0075a7 */ /* 0x000e640008001105 */
[----:B-1----:R-:W-:Y:S05]  /*2f00*/  @!P0 BRA `(.L_x_46) ;  /* 0x0000006400348947 */ /* 0x002fea0003800000 */
.L_x_174:
        /* <DEDUP_REMOVED lines=9> */
.L_x_176:
        /* <DEDUP_REMOVED lines=9> */
.L_x_178:
        /* <DEDUP_REMOVED lines=9> */
.L_x_180:
        /* <DEDUP_REMOVED lines=9> */
.L_x_182:
        /* <DEDUP_REMOVED lines=9> */
.L_x_184:
        /* <DEDUP_REMOVED lines=9> */
.L_x_186:
        /* <DEDUP_REMOVED lines=9> */
.L_x_188:
        /* <DEDUP_REMOVED lines=9> */
.L_x_190:
        /* <DEDUP_REMOVED lines=9> */
.L_x_192:
        /* <DEDUP_REMOVED lines=9> */
.L_x_194:
        /* <DEDUP_REMOVED lines=9> */
.L_x_196:
        /* <DEDUP_REMOVED lines=9> */
.L_x_198:
        /* <DEDUP_REMOVED lines=9> */
.L_x_200:
        /* <DEDUP_REMOVED lines=9> */
.L_x_202:
        /* <DEDUP_REMOVED lines=9> */
.L_x_204:
        /* <DEDUP_REMOVED lines=9> */
.L_x_206:
        /* <DEDUP_REMOVED lines=9> */
.L_x_208:
        /* <DEDUP_REMOVED lines=9> */
.L_x_210:
        /* <DEDUP_REMOVED lines=9> */
.L_x_212:
        /* <DEDUP_REMOVED lines=9> */
.L_x_214:
        /* <DEDUP_REMOVED lines=9> */
.L_x_216:
        /* <DEDUP_REMOVED lines=9> */
.L_x_218:
        /* <DEDUP_REMOVED lines=9> */
.L_x_220:
        /* <DEDUP_REMOVED lines=9> */
.L_x_222:
        /* <DEDUP_REMOVED lines=9> */
.L_x_224:
        /* <DEDUP_REMOVED lines=9> */
.L_x_226:
        /* <DEDUP_REMOVED lines=9> */
.L_x_228:
        /* <DEDUP_REMOVED lines=9> */
.L_x_230:
        /* <DEDUP_REMOVED lines=9> */
.L_x_232:
        /* <DEDUP_REMOVED lines=9> */
.L_x_234:
        /* <DEDUP_REMOVED lines=9> */
.L_x_236:
[----:B------:R-:W-:-:S04]  /*4080*/  UIADD3 UR4, UPT, UPT, UR4, 0x1, URZ ;  /* 0x0000000104047890 */ /* 0x000fc8000fffe0ff */
[----:B------:R-:W-:-:S04]  /*4090*/  UISETP.NE.AND UP0, UPT, UR4, 0x23, UPT ;  /* 0x000000230400788c */ /* 0x000fc8000bf05270 */
[----:B------:R-:W-:Y:S02]  /*40a0*/  USEL UR5, URZ, 0x1, UP0 ;  /* 0x00000001ff057887 */ /* 0x000fe40008000000 */
[----:B------:R-:W-:-:S04]  /*40b0*/  USEL UR4, UR4, URZ, UP0 ;  /* 0x000000ff04047287 */ /* 0x000fc80008000000 */
[----:B------:R-:W-:Y:S01]  /*40c0*/  ULEA UR4, UR4, UR13, 0x3 ;  /* 0x0000000d04047291 */ /* 0x000fe2000f8e18ff */
[----:B------:R-:W-:-:S04]  /*40d0*/  LOP3.LUT R2, R2, UR5, RZ, 0x3c, !PT ;  /* 0x0000000502027c12 */ /* 0x000fc8000f8e3cff */
[----:B------:R-:W-:Y:S01]  /*40e0*/  SHF.L.U32 R2, R2, 0x1f, RZ ;  /* 0x0000001f02027819 */ /* 0x000fe200000006ff */
[----:B-1----:R-:W-:-:S07]  /*40f0*/  IMAD.U32 R0, RZ, RZ, UR4 ;  /* 0x00000004ff007e24 */ /* 0x002fce000f8e00ff */
.L_x_78:
[----:B-1----:R1:W3:Y:S02]  /*4100*/  SYNCS.PHASECHK.TRANS64.TRYWAIT P0, [R0+URZ], R2 ;  /* 0x00000002000075a7 */ /* 0x0022e400080011ff */
[----:B---3--:R-:W-:Y:S05]  /*4110*/  @!P0 NANOSLEEP.SYNCS 0x989680 ;  /* 0x009896800000895d */ /* 0x008fea0003900000 */
[----:B------:R-:W3:Y:S02]  /*4120*/  @!P0 SYNCS.PHASECHK.TRANS64 P0, [R0+URZ], R2 ;  /* 0x00000002000085a7 */ /* 0x000ee400080010ff */
[----:B--23--:R-:W-:Y:S05]  /*4130*/  @P0 EXIT ;  /* 0x000000000000094d */ /* 0x00cfea0003800000 */
[----:B------:R-:W-:Y:S05]  /*4140*/  BRA `(.L_x_78) ;  /* 0xfffffffc00ec7947 */ /* 0x000fea000383ffff */
.L_x_23:
[----:B------:R-:W1:Y:S02]  /*4150*/  S2UR UR4, SR_CgaCtaId ;  /* 0x00000000000479c3 */ /* 0x000e640000008800 */
[----:B-1----:R-:W-:-:S04]  /*4160*/  UISETP.NE.AND UP0, UPT, UR4, URZ, UPT ;  /* 0x000000ff0400728c */ /* 0x002fc8000bf05270 */
[----:B------:R-:W-:-:S09]  /*4170*/  UISETP.NE.OR UP0, UPT, UR13, 0x1, UP0 ;  /* 0x000000010d00788c */ /* 0x000fd20008705670 */
[----:B------:R-:W-:Y:S05]  /*4180*/  BRA.U UP0, `(.L_x_79) ;  /* 0x00000005004c7547 */ /* 0x000fea000b800000 */
[----:B------:R-:W1:Y:S01]  /*4190*/  S2UR UR5, SR_CgaCtaId ;  /* 0x00000000000579c3 */ /* 0x000e620000008800 */
[----:B------:R-:W-:Y:S01]  /*41a0*/  UMOV UR4, 0x400 ;  /* 0x0000040000047882 */ /* 0x000fe20000000000 */
[----:B------:R-:W-:Y:S01]  /*41b0*/  ISETP.GE.U32.AND P2, PT, R3, 0x4, PT ;  /* 0x000000040300780c */ /* 0x000fe20003f46070 */
[----:B------:R-:W-:Y:S01]  /*41c0*/  IMAD.MOV.U32 R12, RZ, RZ, 0x1 ;  /* 0x00000001ff0c7424 */ /* 0x000fe200078e00ff */
[----:B------:R-:W-:Y:S02]  /*41d0*/  CS2R R10, SRZ ;  /* 0x00000000000a7805 */ /* 0x000fe4000001ff00 */
[----:B------:R-:W-:Y:S01]  /*41e0*/  CS2R R8, SRZ ;  /* 0x0000000000087805 */ /* 0x000fe2000001ff00 */
[----:B-1----:R-:W-:-:S03]  /*41f0*/  ULEA UR6, UR5, UR4, 0x18 ;  /* 0x0000000405067291 */ /* 0x002fc6000f8ec0ff */
[----:B------:R-:W-:-:S09]  /*4200*/  UMOV UR5, URZ ;  /* 0x000000ff00057c82 */ /* 0x000fd20008000000 */
.L_x_83:
[----:B------:R-:W-:Y:S02]  /*4210*/  LEA R0, R8, UR6, 0x3 ;  /* 0x0000000608007c11 */ /* 0x000fe4000f8e18ff */
[----:B------:R-:W-:-:S03]  /*4220*/  SHF.L.U32 R4, R9, 0x1f, RZ ;  /* 0x0000001f09047819 */ /* 0x000fc600000006ff */
[----:B------:R-:W-:Y:S01]  /*4230*/  VIADD R5, R0, 0x2e0 ;  /* 0x000002e000057836 */ /* 0x000fe20000000000 */
[----:B------:R-:W1:Y:S02]  /*4240*/  SYNCS.PHASECHK.TRANS64.TRYWAIT P0, [R0+URZ+0x2d0], R4 ;  /* 0x0002d004000075a7 */ /* 0x000e6400080011ff */
[----:B-1----:R-:W-:Y:S05]  /*4250*/  @!P0 BRA `(.L_x_80) ;  /* 0x0000005c00608947 */ /* 0x002fea0003800000 */
.L_x_237:
[----:B------:R-:W-:Y:S01]  /*4260*/  ULEA UR4, UR5, UR6, 0x3 ;  /* 0x0000000605047291 */ /* 0x000fe2000f8e18ff */
[----:B-1----:R-:W-:Y:S01]  /*4270*/  PRMT R0, RZ, 0x654, R5 ;  /* 0x00000654ff007816 */ /* 0x002fe20000000005 */
[----:B------:R-:W-:Y:S01]  /*4280*/  @!P2 IMAD.MOV.U32 R4, RZ, RZ, 0x10 ;  /* 0x00000010ff04a424 */ /* 0x000fe200078e00ff */
[----:B------:R-:W-:Y:S01]  /*4290*/  SHF.L.U32 R5, R12, 0x1f, RZ ;  /* 0x0000001f0c057819 */ /* 0x000fe200000006ff */
[----:B------:R-:W-:Y:S01]  /*42a0*/  UIADD3 UR7, UPT, UPT, UR4, 0x270, URZ ;  /* 0x0000027004077890 */ /* 0x000fe2000fffe0ff */
[----:B------:R1:W-:Y:S05]  /*42b0*/  SYNCS.ARRIVE.TRANS64.RED.A1T0 RZ, [R0+URZ], RZ ;  /* 0x000000ff00ff79a7 */ /* 0x0003ea00081004ff */
[----:B------:R-:W-:Y:S01]  /*42c0*/  IMAD.U32 R6, RZ, RZ, UR7 ;  /* 0x00000007ff067e24 */ /* 0x000fe2000f8e00ff */
[----:B------:R-:W2:Y:S04]  /*42d0*/  SYNCS.PHASECHK.TRANS64.TRYWAIT P0, [UR4+0x280], R5 ;  /* 0x00028005ff0075a7 */ /* 0x000ea80008001104 */
[----:B------:R-:W-:Y:S01]  /*42e0*/  PRMT R6, R3, 0x654, R6 ;  /* 0x0000065403067816 */ /* 0x000fe20000000006 */
[----:B-12---:R-:W-:Y:S06]  /*42f0*/  @!P0 BRA `(.L_x_81) ;  /* 0x0000005c004c8947 */ /* 0x006fec0003800000 */
.L_x_239:
[----:B------:R-:W-:Y:S01]  /*4300*/  ULEA UR8, UR5, UR6, 0x4 ;  /* 0x0000000605087291 */ /* 0x000fe2000f8e20ff */
[----:B------:R-:W-:Y:S01]  /*4310*/  SEL R2, R6, R2, !P2 ;  /* 0x0000000206027207 */ /* 0x000fe20005000000 */
[----:B------:R-:W-:Y:S01]  /*4320*/  UIADD3 UR9, UPT, UPT, UR4, 0x270, URZ ;  /* 0x0000027004097890 */ /* 0x000fe2000fffe0ff */
[----:B-1----:R-:W-:Y:S01]  /*4330*/  LEA R0, R11, UR6, 0x3 ;  /* 0x000000060b007c11 */ /* 0x002fe2000f8e18ff */
[----:B------:R-:W-:Y:S01]  /*4340*/  UIADD3 UR8, UPT, UPT, UR8, 0x300, URZ ;  /* 0x0000030008087890 */ /* 0x000fe2000fffe0ff */
[----:B------:R1:W-:Y:S01]  /*4350*/  @!P2 SYNCS.ARRIVE.TRANS64.RED RZ, [R2+URZ], R4 ;  /* 0x0000000402ffa9a7 */ /* 0x0003e200080004ff */
[----:B------:R-:W-:Y:S01]  /*4360*/  UIADD3 UR4, UPT, UPT, UR5, 0x1, URZ ;  /* 0x0000000105047890 */ /* 0x000fe2000fffe0ff */
[----:B------:R-:W-:-:S03]  /*4370*/  VIADD R8, R8, 0x1 ;  /* 0x0000000108087836 */ /* 0x000fc60000000000 */
[----:B------:R-:W-:Y:S02]  /*4380*/  UISETP.NE.AND UP0, UPT, UR4, 0x2, UPT ;  /* 0x000000020400788c */ /* 0x000fe4000bf05270 */
[----:B------:R-:W-:Y:S01]  /*4390*/  ISETP.NE.AND P0, PT, R8, 0x2, PT ;  /* 0x000000020800780c */ /* 0x000fe20003f05270 */
[----:B------:R-:W-:Y:S06]  /*43a0*/  UGETNEXTWORKID.BROADCAST [UR8], [UR9] ;  /* 0x00000000080073ca */ /* 0x000fec0008000100 */
[----:B------:R-:W-:Y:S02]  /*43b0*/  USEL UR7, URZ, 0x1, UP0 ;  /* 0x00000001ff077887 */ /* 0x000fe40008000000 */
[----:B------:R-:W-:-:S04]  /*43c0*/  USEL UR5, UR4, URZ, UP0 ;  /* 0x000000ff04057287 */ /* 0x000fc80008000000 */
[----:B------:R-:W-:Y:S02]  /*43d0*/  LOP3.LUT R12, R12, UR7, RZ, 0x3c, !PT ;  /* 0x000000070c0c7c12 */ /* 0x000fe4000f8e3cff */
[----:B-1----:R-:W-:-:S04]  /*43e0*/  SHF.L.U32 R4, R10, 0x1f, RZ ;  /* 0x0000001f0a047819 */ /* 0x002fc800000006ff */
[----:B------:R-:W1:Y:S02]  /*43f0*/  SYNCS.PHASECHK.TRANS64.TRYWAIT P1, [R0+URZ+0x270], R4 ;  /* 0x00027004000075a7 */ /* 0x000e6400080211ff */
[----:B-1----:R-:W-:Y:S05]  /*4400*/  @!P1 BRA `(.L_x_82) ;  /* 0x0000005c00209947 */ /* 0x002fea0003800000 */
.L_x_240:
[C---:B-1----:R-:W-:Y:S01]  /*4410*/  LEA R4, R11.reuse, UR6, 0x4 ;  /* 0x000000060b047c11 */ /* 0x042fe2000f8e20ff */
[----:B------:R-:W-:Y:S01]  /*4420*/  VIADD R0, R0, 0x280 ;  /* 0x0000028000007836 */ /* 0x000fe20000000000 */
[----:B------:R-:W-:Y:S01]  /*4430*/  SEL R8, R8, RZ, P0 ;  /* 0x000000ff08087207 */ /* 0x000fe20000000000 */
[----:B------:R-:W-:-:S03]  /*4440*/  VIADD R11, R11, 0x1 ;  /* 0x000000010b0b7836 */ /* 0x000fc60000000000 */
[----:B------:R-:W1:Y:S01]  /*4450*/  LDS.128 R4, [R4+0x300] ;  /* 0x0003000004047984 */ /* 0x000e620000000c00 */
[----:B------:R-:W-:Y:S02]  /*4460*/  PRMT R0, RZ, 0x654, R0 ;  /* 0x00000654ff007816 */ /* 0x000fe40000000000 */
[C---:B------:R-:W-:Y:S01]  /*4470*/  ISETP.NE.AND P1, PT, R11.reuse, 0x2, PT ;  /* 0x000000020b00780c */ /* 0x040fe20003f25270 */
[----:B------:R-:W-:Y:S01]  /*4480*/  @!PT LDS RZ, [RZ] ;  /* 0x00000000fffff984 */ /* 0x000fe20000000800 */
[----:B------:R-:W-:Y:S01]  /*4490*/  @!PT LDS RZ, [RZ] ;  /* 0x00000000fffff984 */ /* 0x000fe20000000800 */
[----:B------:R-:W-:Y:S01]  /*44a0*/  @!PT LDS RZ, [RZ] ;  /* 0x00000000fffff984 */ /* 0x000fe20000000800 */
[----:B------:R-:W-:Y:S01]  /*44b0*/  @!PT LDS RZ, [RZ] ;  /* 0x00000000fffff984 */ /* 0x000fe20000000800 */
[----:B------:R2:W-:Y:S06]  /*44c0*/  MEMBAR.ALL.CTA ;  /* 0x0000000000007992 */ /* 0x0005ec0000008000 */
[----:B--2---:R-:W2:Y:S01]  /*44d0*/  FENCE.VIEW.ASYNC.S ;  /* 0x00000000000073c6 */ /* 0x004ea20000000000 */
[----:B------:R-:W-:Y:S01]  /*44e0*/  SEL R11, R11, RZ, P1 ;  /* 0x000000ff0b0b7207 */ /* 0x000fe20000800000 */
[----:B--2---:R2:W-:Y:S01]  /*44f0*/  SYNCS.ARRIVE.TRANS64.RED.A1T0 RZ, [R0+URZ], RZ ;  /* 0x000000ff00ff79a7 */ /* 0x0045e200081004ff */
[----:B-1----:R-:W-:-:S02]  /*4500*/  LOP3.LUT P3, RZ, R6, 0x1, RZ, 0xc0, !PT ;  /* 0x0000000106ff7812 */ /* 0x002fc4000786c0ff */
[----:B------:R-:W-:-:S04]  /*4510*/  SEL R4, RZ, 0x1, P1 ;  /* 0x00000001ff047807 */ /* 0x000fc80000800000 */
[----:B------:R-:W-:Y:S02]  /*4520*/  LOP3.LUT R10, R10, R4, RZ, 0x3c, !PT ;  /* 0x000000040a0a7212 */ /* 0x000fe400078e3cff */
[----:B--2---:R-:W-:-:S04]  /*4530*/  SEL R0, RZ, 0x1, P0 ;  /* 0x00000001ff007807 */ /* 0x004fc80000000000 */
[----:B------:R-:W-:Y:S01]  /*4540*/  LOP3.LUT R9, R9, R0, RZ, 0x3c, !PT ;  /* 0x0000000009097212 */ /* 0x000fe200078e3cff */
[----:B------:R-:W-:Y:S06]  /*4550*/  @P3 BRA `(.L_x_83) ;  /* 0xfffffffc002c3947 */ /* 0x000fec000383ffff */
[----:B------:R-:W-:Y:S01]  /*4560*/  ULEA UR4, UR5, UR6, 0x3 ;  /* 0x0000000605047291 */ /* 0x000fe2000f8e18ff */
[----:B------:R-:W-:-:S08]  /*4570*/  SHF.L.U32 R2, R12, 0x1f, RZ ;  /* 0x0000001f0c027819 */ /* 0x000fd000000006ff */
[----:B------:R-:W1:Y:S02]  /*4580*/  SYNCS.PHASECHK.TRANS64 P0, [UR4+0x280], R2 ;  /* 0x00028002ff0075a7 */ /* 0x000e640008001004 */
[----:B-1----:R-:W-:Y:S05]  /*4590*/  @P0 BRA `(.L_x_84) ;  /* 0x0000000000080947 */ /* 0x002fea0003800000 */
[----:B------:R-:W1:Y:S02]  /*45a0*/  SYNCS.PHASECHK.TRANS64.TRYWAIT P0, [UR4+0x280], R2 ;  /* 0x00028002ff0075a7 */ /* 0x000e640008001104 */
[----:B-1----:R-:W-:Y:S05]  /*45b0*/  @!P0 BRA `(.L_x_85) ;  /* 0x0000005800c88947 */ /* 0x002fea0003800000 */
.L_x_84:
[----:B------:R-:W-:-:S04]  /*45c0*/  UIADD3 UR7, UPT, UPT, UR5, 0x1, URZ ;  /* 0x0000000105077890 */ /* 0x000fc8000fffe0ff */
[----:B------:R-:W-:-:S04]  /*45d0*/  UISETP.NE.AND UP0, UPT, UR7, 0x2, UPT ;  /* 0x000000020700788c */ /* 0x000fc8000bf05270 */
[----:B------:R-:W-:Y:S02]  /*45e0*/  USEL UR8, URZ, 0x1, UP0 ;  /* 0x00000001ff087887 */ /* 0x000fe40008000000 */
[----:B------:R-:W-:-:S04]  /*45f0*/  USEL UR7, UR7, URZ, UP0 ;  /* 0x000000ff07077287 */ /* 0x000fc80008000000 */
[----:B------:R-:W-:Y:S01]  /*4600*/  ULEA UR7, UR7, UR6, 0x3 ;  /* 0x0000000607077291 */ /* 0x000fe2000f8e18ff */
[----:B-1----:R-:W-:-:S04]  /*4610*/  LOP3.LUT R2, R12, UR8, RZ, 0x3c, !PT ;  /* 0x000000080c027c12 */ /* 0x002fc8000f8e3cff */
[----:B------:R-:W-:-:S04]  /*4620*/  SHF.L.U32 R0, R2, 0x1f, RZ ;  /* 0x0000001f02007819 */ /* 0x000fc800000006ff */
[----:B------:R-:W1:Y:S02]  /*4630*/  SYNCS.PHASECHK.TRANS64 P0, [UR7+0x280], R0 ;  /* 0x00028000ff0075a7 */ /* 0x000e640008001007 */
[----:B-1----:R-:W-:Y:S05]  /*4640*/  @P0 EXIT ;  /* 0x000000000000094d */ /* 0x002fea0003800000 */
[----:B------:R-:W-:Y:S02]  /*4650*/  SHF.L.U32 R2, R2, 0x1f, RZ ;  /* 0x0000001f02027819 */ /* 0x000fe400000006ff */
[----:B------:R-:W-:-:S07]  /*4660*/  MOV R0, UR7 ;  /* 0x0000000700007c02 */ /* 0x000fce0008000f00 */
.L_x_86:
[----:B-1----:R1:W2:Y:S02]  /*4670*/  SYNCS.PHASECHK.TRANS64.TRYWAIT P0, [R0+URZ+0x280], R2 ;  /* 0x00028002000075a7 */ /* 0x0022a400080011ff */
[----:B--2---:R-:W-:Y:S05]  /*4680*/  @!P0 NANOSLEEP.SYNCS 0x989680 ;  /* 0x009896800000895d */ /* 0x004fea0003900000 */
[----:B------:R-:W2:Y:S02]  /*4690*/  @!P0 SYNCS.PHASECHK.TRANS64 P0, [R0+URZ+0x280], R2 ;  /* 0x00028002000085a7 */ /* 0x000ea400080010ff */
[----:B--2---:R-:W-:Y:S05]  /*46a0*/  @P0 EXIT ;  /* 0x000000000000094d */ /* 0x004fea0003800000 */
[----:B------:R-:W-:Y:S05]  /*46b0*/  BRA `(.L_x_86) ;  /* 0xfffffffc00ec7947 */ /* 0x000fea000383ffff */
.L_x_79:
[----:B------:R-:W-:Y:S05]  /*46c0*/  BRA.U UP4, `(.L_x_87) ;  /* 0x0000001104a47547 */ /* 0x000fea000b800000 */
[----:B------:R-:W1:Y:S01]  /*46d0*/  S2UR UR7, SR_CgaCtaId ;  /* 0x00000000000779c3 */ /* 0x000e620000008800 */
[----:B------:R-:W-:Y:S01]  /*46e0*/  UMOV UR4, 0x40 ;  /* 0x0000004000047882 */ /* 0x000fe20000000000 */
[----:B------:R-:W-:Y:S01]  /*46f0*/  NOP ;  /* 0x0000000000007918 */ /* 0x000fe20000000000 */
[----:B------:R-:W-:Y:S01]  /*4700*/  UMOV UR6, 0x400 ;  /* 0x0000040000067882 */ /* 0x000fe20000000000 */
[----:B-1----:R-:W-:Y:S02]  /*4710*/  ULEA UR5, UR7, UR4, 0x18 ;  /* 0x0000000407057291 */ /* 0x002fe4000f8ec0ff */
[----:B------:R-:W-:-:S07]  /*4720*/  ULEA UR6, UR7, UR6, 0x18 ;  /* 0x0000000607067291 */ /* 0x000fce000f8ec0ff */
[----:B------:R-:W1:Y:S02]  /*4730*/  LDS.U8 R3, [UR5+0x1c] ;  /* 0x00001c05ff037984 */ /* 0x000e640008000000 */
[----:B-1----:R-:W-:-:S13]  /*4740*/  ISETP.NE.AND P0, PT, R3, RZ, PT ;  /* 0x000000ff0300720c */ /* 0x002fda0003f05270 */
[----:B------:R-:W-:Y:S05]  /*4750*/  @P0 BRA `(.L_x_88) ;  /* 0x0000000400080947 */ /* 0x000fea0003800000 */
[----:B------:R-:W-:Y:S02]  /*4760*/  UISETP.NE.U32.AND UP1, UPT, UR33, 0x1, UPT ;  /* 0x000000012100788c */ /* 0x000fe4000bf25070 */
[----:B------:R-:W-:-:S07]  /*4770*/  UIADD3 UR7, UPT, UPT, UR5, 0x8, URZ ;  /* 0x0000000805077890 */ /* 0x000fce000fffe0ff */
[----:B------:R-:W-:Y:S05]  /*4780*/  BRA.U !UP1, `(.L_x_89) ;  /* 0x00000001099c7547 */ /* 0x000fea000b800000 */
[----:B------:R-:W-:Y:S01]  /*4790*/  ELECT P0, URZ, PT ;  /* 0x0000000000ff782f */ /* 0x000fe20003800000 */
[----:B------:R-:W-:-:S12]  /*47a0*/  BSSY B0, `(.L_x_89) ;  /* 0x0000025000007945 */ /* 0x000fd80003800000 */
[----:B------:R-:W-:Y:S05]  /*47b0*/  @!P0 BRA `(.L_x_90) ;  /* 0x00000000008c8947 */ /* 0x000fea0003800000 */
[----:B------:R-:W-:-:S05]  /*47c0*/  UMOV UR4, 0x10 ;  /* 0x0000001000047882 */ /* 0x000fca0000000000 */
[----:B------:R-:W-:Y:S04]  /*47d0*/  DEPBAR.LE SB1, 0x36 ;  /* 0x00009d800000791a */ /* 0x000fe80000000000 */
[----:B------:R-:W1:Y:S02]  /*47e0*/  UTCATOMSWS.2CTA.FIND_AND_SET.ALIGN UP0, UR4, UR4 ;  /* 0x00000004000475e3 */ /* 0x000e640008200800 */
[----:B-1----:R-:W-:Y:S01]  /*47f0*/  MOV R10, UR4 ;  /* 0x00000004000a7c02 */ /* 0x002fe20008000f00 */
[----:B------:R-:W-:Y:S06]  /*4800*/  BRA.U UP0, `(.L_x_91) ;  /* 0x0000000100187547 */ /* 0x000fec000b800000 */
.L_x_92:
[----:B------:R-:W-:Y:S05]  /*4810*/  NANOSLEEP 0x64 ;  /* 0x000000640000795d */ /* 0x000fea0003800000 */
[----:B------:R-:W-:-:S05]  /*4820*/  UMOV UR4, 0x10 ;  /* 0x0000001000047882 */ /* 0x000fca0000000000 */
[----:B------:R-:W-:Y:S04]  /*4830*/  DEPBAR.LE SB1, 0x36 ;  /* 0x00009d800000791a */ /* 0x000fe80000000000 */
[----:B------:R-:W1:Y:S02]  /*4840*/  UTCATOMSWS.2CTA.FIND_AND_SET.ALIGN UP0, UR4, UR4 ;  /* 0x00000004000475e3 */ /* 0x000e640008200800 */
[----:B-1----:R-:W-:Y:S01]  /*4850*/  MOV R10, UR4 ;  /* 0x00000004000a7c02 */ /* 0x002fe20008000f00 */
[----:B------:R-:W-:Y:S05]  /*4860*/  BRA.U !UP0, `(.L_x_92) ;  /* 0xfffffffd08e87547 */ /* 0x000fea000b83ffff */
.L_x_91:
[----:B------:R-:W1:Y:S01]  /*4870*/  LDS R6, [UR5+0x10] ;  /* 0x00001005ff067984 */ /* 0x000e620008000800 */
[----:B------:R-:W-:Y:S01]  /*4880*/  IMAD.U32 R3, RZ, RZ, UR6 ;  /* 0x00000006ff037e24 */ /* 0x000fe2000f8e00ff */
[----:B------:R-:W-:-:S03]  /*4890*/  MOV R4, UR34 ;  /* 0x0000002200047c02 */ /* 0x000fc60008000f00 */
[----:B------:R-:W-:Y:S01]  /*48a0*/  VIADD R3, R3, 0x320 ;  /* 0x0000032003037836 */ /* 0x000fe20000000000 */
[----:B-1----:R-:W-:-:S04]  /*48b0*/  SHF.L.U32 R6, R6, 0x1f, RZ ;  /* 0x0000001f06067819 */ /* 0x002fc800000006ff */
[----:B------:R-:W1:Y:S02]  /*48c0*/  SYNCS.PHASECHK.TRANS64.TRYWAIT P0, [UR5+0x8], R6 ;  /* 0x00000806ff0075a7 */ /* 0x000e640008001105 */
[----:B-1----:R-:W-:Y:S05]  /*48d0*/  @P0 BRA `(.L_x_93) ;  /* 0x0000000000080947 */ /* 0x002fea0003800000 */
[----:B------:R-:W1:Y:S02]  /*48e0*/  SYNCS.PHASECHK.TRANS64.TRYWAIT P0, [UR5+0x8], R6 ;  /* 0x00000806ff0075a7 */ /* 0x000e640008001105 */
[----:B-1----:R-:W-:Y:S05]  /*48f0*/  @!P0 BRA `(.L_x_94) ;  /* 0x0000005800108947 */ /* 0x002fea0003800000 */
.L_x_93:
[----:B------:R-:W-:Y:S01]  /*4900*/  PRMT R4, R4, 0x654, R3 ;  /* 0x0000065404047816 */ /* 0x000fe20000000003 */
[----:B------:R-:W-:Y:S01]  /*4910*/  HFMA2 R3, -RZ, RZ, 0, 5.9604644775390625e-08 ;  /* 0x00000001ff037431 */ /* 0x000fe200000001ff */
[----:B------:R-:W-:Y:S01]  /*4920*/  UPRMT UR4, UR34, 0x654, UR7 ;  /* 0x0000065422047896 */ /* 0x000fe20008000007 */
[----:B------:R-:W-:Y:S02]  /*4930*/  IMAD.MOV.U32 R8, RZ, RZ, 0xffff ;  /* 0x0000ffffff087424 */ /* 0x000fe400078e00ff */
[----:B-1----:R-:W-:Y:S02]  /*4940*/  IMAD.MOV.U32 R6, RZ, RZ, 0x4 ;  /* 0x00000004ff067424 */ /* 0x002fe400078e00ff */
[----:B------:R-:W-:Y:S01]  /*4950*/  IMAD.SHL.U32 R9, R10, 0x20, RZ ;  /* 0x000000200a097824 */ /* 0x000fe200078e00ff */
[----:B------:R-:W-:Y:S02]  /*4960*/  MOV R5, UR4 ;  /* 0x0000000400057c02 */ /* 0x000fe40008000f00 */
[-C--:B------:R-:W-:Y:S01]  /*4970*/  SHF.L.U32 R8, R8, R10.reuse, RZ ;  /* 0x0000000a08087219 */ /* 0x080fe200000006ff */
[----:B------:R1:W-:Y:S01]  /*4980*/  SYNCS.ARRIVE.TRANS64.RED RZ, [UR4], R6 ;  /* 0x00000006ffff79a7 */ /* 0x0003e20008000404 */
[----:B------:R-:W-:Y:S01]  /*4990*/  SHF.L.U32 R7, R3, R10, RZ ;  /* 0x0000000a03077219 */ /* 0x000fe200000006ff */
[----:B------:R1:W-:Y:S04]  /*49a0*/  STS [UR6+0x320], R9 ;  /* 0x00032009ff007988 */ /* 0x0003e80008000806 */
[----:B------:R1:W-:Y:S04]  /*49b0*/  STAS [R4.64], R10 ;  /* 0x0000000a04007dbd */ /* 0x0003e8000c0008ff */
[----:B------:R1:W-:Y:S04]  /*49c0*/  ATOMS.OR RZ, [UR5+0x14], R8 ;  /* 0x00001408ffff798c */ /* 0x0003e8000b000005 */
[----:B------:R1:W-:Y:S04]  /*49d0*/  ATOMS.OR RZ, [UR5+0x18], R7 ;  /* 0x00001807ffff798c */ /* 0x0003e8000b000005 */
[----:B------:R1:W-:Y:S02]  /*49e0*/  ATOMS.XOR RZ, [UR5+0x10], R3 ;  /* 0x00001003ffff798c */ /* 0x0003e4000b800005 */
.L_x_90:
[----:B------:R-:W-:Y:S05]  /*49f0*/  BSYNC B0 ;  /* 0x0000000000007941 */ /* 0x000fea0003800000 */
.L_x_89:
[----:B------:R-:W-:Y:S05]  /*4a00*/  BRA.U UP1, `(.L_x_95) ;  /* 0x00000001016c7547 */ /* 0x000fea000b800000 */
[----:B------:R-:W-:-:S03]  /*4a10*/  UMOV UR4, 0xffffffff ;  /* 0xffffffff00047882 */ /* 0x000fc60000000000 */
[----:B------:R-:W-:Y:S05]  /*4a20*/  BRA.DIV UR4, `(.L_x_96) ;  /* 0x0000005604dc7947 */ /* 0x000fea000b800000 */
[----:B------:R-:W-:-:S13]  /*4a30*/  ELECT P6, URZ, PT ;  /* 0x0000000000ff782f */ /* 0x000fda00038c0000 */
.L_x_244:
[----:B------:R-:W-:Y:S05]  /*4a40*/  @!P6 BRA `(.L_x_95) ;  /* 0x00000000005ce947 */ /* 0x000fea0003800000 */
[----:B-1----:R-:W1:Y:S02]  /*4a50*/  LDS R4, [UR5+0x10] ;  /* 0x00001005ff047984 */ /* 0x002e640008000800 */
[----:B-1----:R-:W-:-:S04]  /*4a60*/  SHF.L.U32 R4, R4, 0x1f, RZ ;  /* 0x0000001f04047819 */ /* 0x002fc800000006ff */
[----:B------:R-:W1:Y:S02]  /*4a70*/  SYNCS.PHASECHK.TRANS64.TRYWAIT P0, [UR5+0x8], R4 ;  /* 0x00000804ff0075a7 */ /* 0x000e640008001105 */
[----:B-1----:R-:W-:Y:S05]  /*4a80*/  @P0 BRA `(.L_x_97) ;  /* 0x0000000000080947 */ /* 0x002fea0003800000 */
[----:B------:R-:W1:Y:S02]  /*4a90*/  SYNCS.PHASECHK.TRANS64.TRYWAIT P0, [UR5+0x8], R4 ;  /* 0x00000804ff0075a7 */ /* 0x000e640008001105 */
[----:B-1----:R-:W-:Y:S05]  /*4aa0*/  @!P0 BRA `(.L_x_98) ;  /* 0x0000005400dc8947 */ /* 0x002fea0003800000 */
.L_x_97:
[----:B------:R-:W2:Y:S01]  /*4ab0*/  LDS R6, [UR6+0x320] ;  /* 0x00032006ff067984 */ /* 0x000ea20008000800 */
[----:B-1----:R-:W-:Y:S02]  /*4ac0*/  HFMA2 R3, -RZ, RZ, 0, 5.9604644775390625e-08 ;  /* 0x00000001ff037431 */ /* 0x002fe400000001ff */
[----:B------:R-:W-:Y:S01]  /*4ad0*/  IMAD.MOV.U32 R4, RZ, RZ, 0xffff ;  /* 0x0000ffffff047424 */ /* 0x000fe200078e00ff */
[----:B------:R-:W-:Y:S01]  /*4ae0*/  UPRMT UR4, UR34, 0x654, UR7 ;  /* 0x0000065422047896 */ /* 0x000fe20008000007 */
[----:B--2---:R-:W-:-:S03]  /*4af0*/  IMAD.SHL.U32 R5, R6, 0x20, RZ ;  /* 0x0000002006057824 */ /* 0x004fc600078e00ff */
[-C--:B------:R-:W-:Y:S02]  /*4b00*/  SHF.L.U32 R4, R4, R6.reuse, RZ ;  /* 0x0000000604047219 */ /* 0x080fe400000006ff */
[----:B------:R-:W-:Y:S01]  /*4b10*/  SHF.L.U32 R6, R3, R6, RZ ;  /* 0x0000000603067219 */ /* 0x000fe200000006ff */
[----:B------:R2:W-:Y:S04]  /*4b20*/  STS [UR6+0x320], R5 ;  /* 0x00032005ff007988 */ /* 0x0005e80008000806 */
[----:B------:R2:W-:Y:S04]  /*4b30*/  ATOMS.OR RZ, [UR5+0x14], R4 ;  /* 0x00001404ffff798c */ /* 0x0005e8000b000005 */
[----:B------:R2:W-:Y:S01]  /*4b40*/  ATOMS.OR RZ, [UR5+0x18], R6 ;  /* 0x00001806ffff798c */ /* 0x0005e2000b000005 */
[----:B------:R-:W-:Y:S03]  /*4b50*/  SYNCS.ARRIVE.TRANS64.RED.A1T0 RZ, [UR4], RZ ;  /* 0x000000ffffff79a7 */ /* 0x000fe60008100404 */
[----:B------:R2:W-:Y:S01]  /*4b60*/  ATOMS.XOR RZ, [UR5+0x10], R3 ;  /* 0x00001003ffff798c */ /* 0x0005e2000b800005 */
[----:B------:R-:W-:Y:S05]  /*4b70*/  BRA `(.L_x_95) ;  /* 0x0000000000107947 */ /* 0x000fea0003800000 */
.L_x_88:
[----:B------:R-:W-:Y:S02]  /*4b80*/  MOV R3, 0xffffffff ;  /* 0xffffffff00037802 */ /* 0x000fe40000000f00 */
[----:B------:R-:W-:-:S03]  /*4b90*/  MOV R4, 0x4bc0 ;  /* 0x00004bc000047802 */ /* 0x000fc60000000f00 */
[----:B------:R1:W-:Y:S04]  /*4ba0*/  STS [UR6+0x320], R3 ;  /* 0x00032003ff007988 */ /* 0x0003e80008000806 */
[----:B-1---5:R-:W-:Y:S05]  /*4bb0*/  CALL.REL.NOINC `($__internal_1_$__cuda_sm10x_tcgen05_guardrail_trap_phase_invalid_during_alloc) ;  /* 0x0000005c003c7944 */ /* 0x022fea0003c00000 */
.L_x_95:
[----:B------:R-:W-:Y:S05]  /*4bc0*/  WARPSYNC.ALL ;  /* 0x0000000000007948 */ /* 0x000fea0003800000 */
[----:B------:R-:W3:Y:S01]  /*4bd0*/  S2UR UR4, SR_CgaCtaId ;  /* 0x00000000000479c3 */ /* 0x000ee20000008800 */
[----:B------:R-:W-:Y:S01]  /*4be0*/  UMOV UR17, 0x400 ;  /* 0x0000040000117882 */ /* 0x000fe20000000000 */
[----:B------:R-:W-:-:S06]  /*4bf0*/  NOP ;  /* 0x0000000000007918 */ /* 0x000fcc0000000000 */
[----:B------:R-:W-:Y:S06]  /*4c00*/  BAR.ARV 0x6, 0xa0 ;  /* 0x0182800000007b1d */ /* 0x000fec0000002000 */
[----:B------:R-:W4:Y:S01]  /*4c10*/  LDCU UR6, c[0x0][0x38c] ;  /* 0x00007180ff0677ac */ /* 0x000f220008000800 */
[----:B------:R-:W-:Y:S01]  /*4c20*/  LOP3.LUT R0, R0, 0xffff, RZ, 0xc0, !PT ;  /* 0x0000ffff00007812 */ /* 0x000fe200078ec0ff */
[----:B-1----:R-:W-:Y:S01]  /*4c30*/  IMAD.MOV.U32 R9, RZ, RZ, 0x1 ;  /* 0x00000001ff097424 */ /* 0x002fe200078e00ff */
[----:B------:R-:W-:Y:S01]  /*4c40*/  LOP3.LUT R2, R2, 0xffff, RZ, 0xc0, !PT ;  /* 0x0000ffff02027812 */ /* 0x000fe200078ec0ff */
[----:B------:R-:W-:Y:S01]  /*4c50*/  IMAD.MOV.U32 R8, RZ, RZ, RZ ;  /* 0x000000ffff087224 */ /* 0x000fe200078e00ff */
[----:B------:R-:W-:Y:S01]  /*4c60*/  R2UR UR30, R0 ;  /* 0x00000000001e72ca */ /* 0x000fe200000e0000 */
[----:B------:R-:W-:Y:S01]  /*4c70*/  UMOV UR24, URZ ;  /* 0x000000ff00187c82 */ /* 0x000fe20008000000 */
[----:B------:R-:W-:Y:S01]  /*4c80*/  R2UR UR20, R2 ;  /* 0x00000000021472ca */ /* 0x000fe200000e0000 */
[----:B------:R-:W-:Y:S01]  /*4c90*/  UMOV UR15, URZ ;  /* 0x000000ff000f7c82 */ /* 0x000fe20008000000 */
[----:B------:R-:W-:Y:S01]  /*4ca0*/  UMOV UR14, URZ ;  /* 0x000000ff000e7c82 */ /* 0x000fe20008000000 */
[----:B---3--:R-:W-:-:S02]  /*4cb0*/  ULEA UR17, UR4, UR17, 0x18 ;  /* 0x0000001104117291 */ /* 0x008fc4000f8ec0ff */
[----:B------:R-:W-:Y:S02]  /*4cc0*/  UISETP.NE.AND UP3, UPT, UR33, URZ, UPT ;  /* 0x000000ff2100728c */ /* 0x000fe4000bf65270 */
[----:B------:R-:W-:Y:S02]  /*4cd0*/  UIADD3 UR5, UPT, UPT, UR17, 0x3500, URZ ;  /* 0x0000350011057890 */ /* 0x000fe4000fffe0ff */
[----:B------:R-:W-:Y:S02]  /*4ce0*/  UIADD3 UR4, UPT, UPT, UR17, 0x26500, URZ ;  /* 0x0002650011047890 */ /* 0x000fe4000fffe0ff */
[----:B----4-:R-:W-:Y:S01]  /*4cf0*/  UIADD3 UR6, UPT, UPT, UR6, 0x1f, URZ ;  /* 0x0000001f06067890 */ /* 0x010fe2000fffe0ff */
[----:B--2---:R-:W1:Y:S01]  /*4d00*/  LDS R3, [UR17+0x320] ;  /* 0x00032011ff037984 */ /* 0x004e620008000800 */
[----:B------:R-:W-:Y:S02]  /*4d10*/  USHF.R.U32.HI UR5, URZ, 0x4, UR5 ;  /* 0x00000004ff057899 */ /* 0x000fe40008011605 */
[----:B------:R-:W-:-:S02]  /*4d20*/  USHF.R.S32.HI UR25, URZ, 0x1f, UR6 ;  /* 0x0000001fff197899 */ /* 0x000fc40008011406 */
[----:B------:R-:W-:Y:S02]  /*4d30*/  USHF.R.U32.HI UR4, URZ, 0x4, UR4 ;  /* 0x00000004ff047899 */ /* 0x000fe40008011604 */
[----:B------:R-:W-:Y:S02]  /*4d40*/  ULEA.HI UR25, UR25, UR6, URZ, 0x5 ;  /* 0x0000000619197291 */ /* 0x000fe4000f8f28ff */
[----:B------:R-:W-:Y:S02]  /*4d50*/  ULOP3.LUT UR5, UR5, 0x3fff, URZ, 0xc0, !UPT ;  /* 0x00003fff05057892 */ /* 0x000fe4000f8ec0ff */
[----:B------:R-:W-:Y:S02]  /*4d60*/  USHF.R.S32.HI UR25, URZ, 0x5, UR25 ;  /* 0x00000005ff197899 */ /* 0x000fe40008011419 */
[----:B------:R-:W-:Y:S02]  /*4d70*/  ULOP3.LUT UR22, UR4, 0x3fff, URZ, 0xc0, !UPT ;  /* 0x00003fff04167892 */ /* 0x000fe4000f8ec0ff */
[----:B------:R-:W-:-:S02]  /*4d80*/  UISETP.LT.AND UP0, UPT, UR25, 0x1, UPT ;  /* 0x000000011900788c */ /* 0x000fc4000bf01270 */
[----:B------:R-:W-:Y:S02]  /*4d90*/  ULOP3.LUT UR21, UR5, 0x10000, URZ, 0xfc, !UPT ;  /* 0x0001000005157892 */ /* 0x000fe4000f8efcff */
[----:B------:R-:W-:Y:S02]  /*4da0*/  ULOP3.LUT UR22, UR22, 0x10000, URZ, 0xfc, !UPT ;  /* 0x0001000016167892 */ /* 0x000fe4000f8efcff */
[----:B------:R-:W-:Y:S01]  /*4db0*/  USEL UR31, UR25, 0x1, !UP0 ;  /* 0x00000001191f7887 */ /* 0x000fe2000c000000 */
[----:B------:R-:W-:Y:S01]  /*4dc0*/  UMOV UR28, 0x0 ;  /* 0x00000000001c7882 */ /* 0x000fe20000000000 */
[----:B------:R-:W-:Y:S01]  /*4dd0*/  UMOV UR29, 0x8100010 ;  /* 0x08100010001d7882 */ /* 0x000fe20000000000 */
[----:B------:R-:W-:Y:S01]  /*4de0*/  UMOV UR26, 0x0 ;  /* 0x00000000001a7882 */ /* 0x000fe20000000000 */
[----:B------:R-:W-:Y:S01]  /*4df0*/  UMOV UR27, 0x8100010 ;  /* 0x08100010001b7882 */ /* 0x000fe20000000000 */
[----:B-1----:R-:W-:Y:S02]  /*4e00*/  R2UR UR32, R3 ;  /* 0x00000000032072ca */ /* 0x002fe400000e0000 */
[----:B------:R-:W-:-:S13]  /*4e10*/  CS2R R2, SRZ ;  /* 0x0000000000027805 */ /* 0x000fda000001ff00 */
.L_x_106:
[C---:B------:R-:W-:Y:S02]  /*4e20*/  LEA R0, R8.reuse, UR17, 0x3 ;  /* 0x0000001108007c11 */ /* 0x040fe4000f8e18ff */
[----:B------:R-:W-:Y:S02]  /*4e30*/  SHF.L.U32 R4, R3, 0x1f, RZ ;  /* 0x0000001f03047819 */ /* 0x000fe400000006ff */
[----:B------:R-:W-:Y:S02]  /*4e40*/  LEA R5, R8, UR17, 0x4 ;  /* 0x0000001108057c11 */ /* 0x000fe4000f8e20ff */
[----:B------:R-:W1:Y:S02]  /*4e50*/  SYNCS.PHASECHK.TRANS64.TRYWAIT P0, [R0+URZ+0x270], R4 ;  /* 0x00027004000075a7 */ /* 0x000e6400080011ff */
[----:B-1-3--:R-:W-:Y:S05]  /*4e60*/  @!P0 BRA `(.L_x_99) ;  /* 0x0000005400048947 */ /* 0x00afea0003800000 */
.L_x_245:
[----:B-1----:R-:W1:Y:S01]  /*4e70*/  LDS.128 R4, [R5+0x300] ;  /* 0x0003000005047984 */ /* 0x002e620000000c00 */
[----:B------:R-:W-:Y:S02]  /*4e80*/  VIADD R0, R0, 0x280 ;  /* 0x0000028000007836 */ /* 0x000fe40000000000 */
[----:B------:R-:W-:Y:S01]  /*4e90*/  VIADD R8, R8, 0x1 ;  /* 0x0000000108087836 */ /* 0x000fe20000000000 */
[----:B------:R-:W-:Y:S01]  /*4ea0*/  @!PT LDS RZ, [RZ] ;  /* 0x00000000fffff984 */ /* 0x000fe20000000800 */
[----:B------:R-:W-:Y:S01]  /*4eb0*/  @!PT LDS RZ, [RZ] ;  /* 0x00000000fffff984 */ /* 0x000fe20000000800 */
[----:B------:R-:W-:Y:S01]  /*4ec0*/  @!PT LDS RZ, [RZ] ;  /* 0x00000000fffff984 */ /* 0x000fe20000000800 */
[----:B------:R-:W-:Y:S01]  /*4ed0*/  @!PT LDS RZ, [RZ] ;  /* 0x00000000fffff984 */ /* 0x000fe20000000800 */
[----:B------:R2:W-:Y:S06]  /*4ee0*/  MEMBAR.ALL.CTA ;  /* 0x0000000000007992 */ /* 0x0005ec0000008000 */
[----:B--2---:R-:W2:Y:S01]  /*4ef0*/  FENCE.VIEW.ASYNC.S ;  /* 0x00000000000073c6 */ /* 0x004ea20000000000 */
[----:B------:R-:W-:-:S04]  /*4f00*/  PRMT R0, RZ, 0x654, R0 ;  /* 0x00000654ff007816 */ /* 0x000fc80000000000 */
[----:B--2---:R2:W-:Y:S01]  /*4f10*/  SYNCS.ARRIVE.TRANS64.RED.A1T0 RZ, [R0+URZ], RZ ;  /* 0x000000ff00ff79a7 */ /* 0x0045e200081004ff */
[----:B-1----:R-:W-:Y:S01]  /*4f20*/  LOP3.LUT P1, RZ, R6, 0x1, RZ, 0xc0, !PT ;  /* 0x0000000106ff7812 */ /* 0x002fe2000782c0ff */
[----:B--2---:R-:W-:-:S12]  /*4f30*/  BRA.U UP3, `(.L_x_100) ;  /* 0x0000000103e07547 */ /* 0x004fd8000b800000 */
[----:B------:R-:W1:Y:S01]  /*4f40*/  LDCU UR4, c[0x0][0x38c] ;  /* 0x00007180ff0477ac */ /* 0x000e620008000800 */
[----:B------:R-:W-:Y:S02]  /*4f50*/  PLOP3.LUT P2, PT, PT, PT, PT, 0x80, 0x8 ;  /* 0x000000000008781c */ /* 0x000fe40003f4f070 */
[----:B------:R-:W-:Y:S01]  /*4f60*/  SHF.L.U32 R4, R9, 0x1f, RZ ;  /* 0x0000001f09047819 */ /* 0x000fe200000006ff */
[----:B------:R-:W-:Y:S02]  /*4f70*/  ULEA UR23, UR24, UR17, 0x3 ;  /* 0x0000001118177291 */ /* 0x000fe4000f8e18ff */
[----:B------:R-:W-:Y:S02]  /*4f80*/  ULEA UR18, UR24, UR32, 0x5 ;  /* 0x0000002018127291 */ /* 0x000fe4000f8e28ff */
[----:B-1----:R-:W-:-:S06]  /*4f90*/  UISETP.GE.AND UP0, UPT, UR4, 0x1, UPT ;  /* 0x000000010400788c */ /* 0x002fcc000bf06270 */
[----:B------:R-:W-:-:S05]  /*4fa0*/  PLOP3.LUT P0, PT, PT, PT, UP0, 0x80, 0x8 ;  /* 0x000000000008781c */ /* 0x000fca0003f0f008 */
[----:B------:R-:W-:-:S08]  /*4fb0*/  @UP0 ULEA UR4, UR15, UR17, 0x3 ;  /* 0x000000110f040291 */ /* 0x000fd0000f8e18ff */
[----:B------:R-:W-:-:S04]  /*4fc0*/  @P0 SHF.L.U32 R0, R2, 0x1f, RZ ;  /* 0x0000001f02000819 */ /* 0x000fc800000006ff */
[----:B------:R1:W2:Y:S01]  /*4fd0*/  @P0 SYNCS.PHASECHK.TRANS64.TRYWAIT P2, [UR4], R0 ;  /* 0x00000000ff0005a7 */ /* 0x0002a20008041104 */
[----:B------:R-:W3:Y:S02]  /*4fe0*/  SYNCS.PHASECHK.TRANS64.TRYWAIT P0, [UR23+0x2b0], R4 ;  /* 0x0002b004ff0075a7 */ /* 0x000ee40008001117 */
[----:B-123--:R-:W-:Y:S05]  /*4ff0*/  @!P0 BRA `(.L_x_101) ;  /* 0x0000005000b48947 */ /* 0x00efea0003800000 */
.L_x_247:
[----:B------:R-:W-:Y:S01]  /*5000*/  UMOV UR19, UR14 ;  /* 0x0000000e00137c82 */ /* 0x000fe20008000000 */
[----:B------:R-:W-:Y:S05]  /*5010*/  BRA.U !UP0, `(.L_x_102) ;  /* 0x0000000108987547 */ /* 0x000fea000b800000 */
[----:B------:R-:W-:Y:S02]  /*5020*/  UIADD3 UR19, UPT, UPT, UR31, UR14, URZ ;  /* 0x0000000e1f137290 */ /* 0x000fe4000fffe0ff */
[----:B------:R-:W-:Y:S01]  /*5030*/  UPLOP3.LUT UP2, UPT, UPT, UPT, UPT, 0x40, 0x4 ;  /* 0x000000000004789c */ /* 0x000fe20003f4e870 */
[----:B------:R-:W-:Y:S01]  /*5040*/  UMOV UR16, UR25 ;  /* 0x0000001900107c82 */ /* 0x000fe20008000000 */
[----:B------:R-:W-:-:S09]  /*5050*/  UMOV UR6, UR15 ;  /* 0x0000000f00067c82 */ /* 0x000fd20008000000 */
.L_x_105:
[----:B--2---:R-:W-:Y:S01]  /*5060*/  ULEA UR5, UR6, UR17, 0x3 ;  /* 0x0000001106057291 */ /* 0x004fe2000f8e18ff */
[----:B---3--:R-:W-:Y:S11]  /*5070*/  @P2 BRA `(.L_x_103) ;  /* 0x00000000000c2947 */ /* 0x008ff60003800000 */
[----:B-1----:R-:W-:Y:S04]  /*5080*/  SHF.L.U32 R4, R2, 0x1f, RZ ;  /* 0x0000001f02047819 */ /* 0x002fe800000006ff */
[----:B------:R-:W1:Y:S02]  /*5090*/  SYNCS.PHASECHK.TRANS64.TRYWAIT P0, [UR5], R4 ;  /* 0x00000004ff0075a7 */ /* 0x000e640008001105 */
[----:B-1----:R-:W-:Y:S05]  /*50a0*/  @!P0 BRA `(.L_x_104) ;  /* 0x0000005000a08947 */ /* 0x002fea0003800000 */
.L_x_103:
[----:B------:R-:W-:Y:S01]  /*50b0*/  UISETP.NE.AND UP0, UPT, UR16, 0x1, UPT ;  /* 0x000000011000788c */ /* 0x000fe2000bf05270 */
[----:B------:R-:W-:Y:S01]  /*50c0*/  PLOP3.LUT P2, PT, PT, PT, PT, 0x80, 0x8 ;  /* 0x000000000008781c */ /* 0x000fe20003f4f070 */
[----:B------:R-:W-:Y:S02]  /*50d0*/  UIADD3 UR4, UPT, UPT, UR6, 0x1, URZ ;  /* 0x0000000106047890 */ /* 0x000fe4000fffe0ff */
[----:B------:R-:W-:Y:S02]  /*50e0*/  ULEA UR12, UR6, UR22, 0x7 ;  /* 0x00000016060c7291 */ /* 0x000fe4000f8e38ff */
[----:B------:R-:W-:Y:S01]  /*50f0*/  UISETP.NE.AND UP1, UPT, UR4, 0x23, UPT ;  /* 0x000000230400788c */ /* 0x000fe2000bf25270 */
[----:B------:R-:W-:Y:S01]  /*5100*/  PLOP3.LUT P0, PT, PT, PT, UP0, 0x80, 0x8 ;  /* 0x000000000008781c */ /* 0x000fe20003f0f008 */
[----:B------:R-:W-:Y:S02]  /*5110*/  UIADD3 UR10, UPT, UPT, UR12, 0x2, URZ ;  /* 0x000000020c0a7890 */ /* 0x000fe4000fffe0ff */
[----:B------:R-:W-:Y:S02]  /*5120*/  USEL UR7, URZ, 0x1, UP1 ;  /* 0x00000001ff077887 */ /* 0x000fe40008800000 */
[----:B------:R-:W-:Y:S02]  /*5130*/  USEL UR15, UR4, URZ, UP1 ;  /* 0x000000ff040f7287 */ /* 0x000fe40008800000 */
[----:B------:R-:W-:Y:S02]  /*5140*/  UIADD3 UR14, UPT, UPT, UR14, 0x1, URZ ;  /* 0x000000010e0e7890 */ /* 0x000fe4000fffe0ff */
[----:B------:R-:W-:Y:S01]  /*5150*/  @UP0 ULEA UR4, UR15, UR17, 0x3 ;  /* 0x000000110f040291 */ /* 0x000fe2000f8e18ff */
[----:B------:R-:W-:Y:S01]  /*5160*/  LOP3.LUT R2, R2, UR7, RZ, 0x3c, !PT ;  /* 0x0000000702027c12 */ /* 0x000fe2000f8e3cff */
[----:B------:R-:W-:Y:S01]  /*5170*/  UIADD3 UR7, UPT, UPT, UR5, 0x118, URZ ;  /* 0x0000011805077890 */ /* 0x000fe2000fffe0ff */
[----:B------:R-:W-:Y:S02]  /*5180*/  UMOV UR13, 0x80004020 ;  /* 0x80004020000d7882 */ /* 0x000fe40000000000 */
[----:B-1----:R-:W-:Y:S01]  /*5190*/  @P0 SHF.L.U32 R0, R2, 0x1f, RZ ;  /* 0x0000001f02000819 */ /* 0x002fe200000006ff */
[----:B------:R-:W-:Y:S01]  /*51a0*/  UMOV UR5, 0x80004020 ;  /* 0x8000402000057882 */ /* 0x000fe20000000000 */
[----:B------:R-:W-:Y:S01]  /*51b0*/  UMOV UR11, 0x80004020 ;  /* 0x80004020000b7882 */ /* 0x000fe20000000000 */
[----:B------:R-:W-:Y:S01]  /*51c0*/  UMOV UR9, 0x80004020 ;  /* 0x8000402000097882 */ /* 0x000fe20000000000 */
[----:B------:R2:W3:Y:S01]  /*51d0*/  @P0 SYNCS.PHASECHK.TRANS64.TRYWAIT P2, [UR4], R0 ;  /* 0x00000000ff0005a7 */ /* 0x0004e20008041104 */
[----:B------:R-:W-:Y:S02]  /*51e0*/  ULEA UR4, UR6, UR21, 0x8 ;  /* 0x0000001506047291 */ /* 0x000fe4000f8e40ff */
[----:B------:R-:W-:Y:S02]  /*51f0*/  UISETP.NE.AND UP0, UPT, UR14, UR19, UPT ;  /* 0x000000130e00728c */ /* 0x000fe4000bf05270 */
[----:B------:R-:W-:Y:S02]  /*5200*/  UIADD3 UR8, UPT, UPT, UR4, 0x2, URZ ;  /* 0x0000000204087890 */ /* 0x000fe4000fffe0ff */
[----:B------:R-:W-:Y:S01]  /*5210*/  UIADD3 UR16, UPT, UPT, UR16, -0x1, URZ ;  /* 0xffffffff10107890 */ /* 0x000fe2000fffe0ff */
[----:B------:R-:W-:Y:S02]  /*5220*/  UMOV UR6, UR15 ;  /* 0x0000000f00067c82 */ /* 0x000fe40008000000 */
[----:B------:R2:W-:Y:S01]  /*5230*/  UTCHMMA.2CTA gdesc[UR4], gdesc[UR12], tmem[UR18], tmem[UR28], idesc[UR29], UP2 ;  /* 0x00ff1c0c040075ea */ /* 0x0005e20009200012 */
[----:B------:R-:W-:Y:S03]  /*5240*/  UPLOP3.LUT UP2, UPT, UPT, UPT, UPT, 0x80, 0x8 ;  /* 0x000000000008789c */ /* 0x000fe60003f4f070 */
[----:B------:R2:W-:Y:S01]  /*5250*/  UTCHMMA.2CTA gdesc[UR8], gdesc[UR10], tmem[UR18], tmem[UR26], idesc[UR27], UPT ;  /* 0x00ff1a0a080075ea */ /* 0x0005e2000ba00012 */
[----:B------:R2:W-:Y:S01]  /*5260*/  UTCBAR.2CTA.MULTICAST [UR7], URZ, UR20 ;  /* 0x000000ff070073e9 */ /* 0x0005e20008200814 */
[----:B------:R-:W-:Y:S06]  /*5270*/  BRA.U UP0, `(.L_x_105) ;  /* 0xfffffffd00787547 */ /* 0x000fec000b83ffff */
.L_x_102:
[----:B--2---:R-:W-:Y:S01]  /*5280*/  UIADD3 UR4, UPT, UPT, UR23, 0x290, URZ ;  /* 0x0000029017047890 */ /* 0x004fe2000fffe0ff */
[----:B------:R-:W-:-:S08]  /*5290*/  UMOV UR14, UR19 ;  /* 0x00000013000e7c82 */ /* 0x000fd00008000000 */
[----:B------:R2:W-:Y:S01]  /*52a0*/  UTCBAR.2CTA.MULTICAST [UR4], URZ, UR30 ;  /* 0x000000ff040073e9 */ /* 0x0005e2000820081e */
[----:B------:R-:W-:Y:S02]  /*52b0*/  NOP ;  /* 0x0000000000007918 */ /* 0x000fe40000000000 */
.L_x_100:
[----:B--2---:R-:W-:Y:S01]  /*52c0*/  UIADD3 UR4, UPT, UPT, UR24, 0x1, URZ ;  /* 0x0000000118047890 */ /* 0x004fe2000fffe0ff */
[----:B------:R-:W-:-:S03]  /*52d0*/  ISETP.NE.AND P0, PT, R8, 0x2, PT ;  /* 0x000000020800780c */ /* 0x000fc60003f05270 */
[----:B------:R-:W-:Y:S01]  /*52e0*/  UISETP.NE.AND UP0, UPT, UR4, 0x4, UPT ;  /* 0x000000040400788c */ /* 0x000fe2000bf05270 */
[----:B-1----:R-:W-:Y:S02]  /*52f0*/  SEL R0, RZ, 0x1, P0 ;  /* 0x00000001ff007807 */ /* 0x002fe40000000000 */
[----:B------:R-:W-:Y:S01]  /*5300*/  SEL R8, R8, RZ, P0 ;  /* 0x000000ff08087207 */ /* 0x000fe20000000000 */
[----:B------:R-:W-:Y:S01]  /*5310*/  USEL UR5, URZ, 0x1, UP0 ;  /* 0x00000001ff057887 */ /* 0x000fe20008000000 */
[----:B------:R-:W-:Y:S01]  /*5320*/  LOP3.LUT R3, R3, R0, RZ, 0x3c, !PT ;  /* 0x0000000003037212 */ /* 0x000fe200078e3cff */
[----:B------:R-:W-:-:S04]  /*5330*/  USEL UR24, UR4, URZ, UP0 ;  /* 0x000000ff04187287 */ /* 0x000fc80008000000 */
[----:B------:R-:W-:Y:S01]  /*5340*/  LOP3.LUT R9, R9, UR5, RZ, 0x3c, !PT ;  /* 0x0000000509097c12 */ /* 0x000fe2000f8e3cff */
[----:B------:R-:W-:Y:S07]  /*5350*/  @P1 BRA `(.L_x_106) ;  /* 0xfffffff800b01947 */ /* 0x000fee000383ffff */
[----:B------:R-:W1:Y:S01]  /*5360*/  S2UR UR8, SR_CgaCtaId ;  /* 0x00000000000879c3 */ /* 0x000e620000008800 */
[----:B------:R-:W-:Y:S01]  /*5370*/  ELECT P0, URZ, PT ;  /* 0x0000000000ff782f */ /* 0x000fe20003800000 */
[----:B------:R-:W-:Y:S01]  /*5380*/  HFMA2 R0, -RZ, RZ, 0, 5.9604644775390625e-08 ;  /* 0x00000001ff007431 */ /* 0x000fe200000001ff */
[----:B------:R-:W-:-:S05]  /*5390*/  UMOV UR4, 0x40 ;  /* 0x0000004000047882 */ /* 0x000fca0000000000 */
[----:B------:R-:W-:Y:S01]  /*53a0*/  UVIRTCOUNT.DEALLOC.SMPOOL 0x80 ;  /* 0x000000800000784c */ /* 0x000fe20000000000 */
[----:B------:R-:W-:Y:S02]  /*53b0*/  UISETP.NE.AND UP1, UPT, UR33, URZ, UPT ;  /* 0x000000ff2100728c */ /* 0x000fe4000bf25270 */
[----:B-1----:R-:W-:-:S09]  /*53c0*/  ULEA UR8, UR8, UR4, 0x18 ;  /* 0x0000000408087291 */ /* 0x002fd2000f8ec0ff */
[----:B------:R1:W-:Y:S01]  /*53d0*/  @P0 STS.U8 [UR8+0x1c], R0 ;  /* 0x00001c00ff000988 */ /* 0x0003e20008000008 */
[----:B------:R-:W-:Y:S05]  /*53e0*/  BRA.U UP1, `(.L_x_107) ;  /* 0x0000000101a07547 */ /* 0x000fea000b800000 */
[----:B------:R-:W-:Y:S01]  /*53f0*/  UIADD3 UR7, UPT, UPT, UR17, 0x2b0, URZ ;  /* 0x000002b011077890 */ /* 0x000fe2000fffe0ff */
[----:B------:R-:W-:-:S03]  /*5400*/  SHF.L.U32 R2, R9, 0x1f, RZ ;  /* 0x0000001f09027819 */ /* 0x000fc600000006ff */
[----:B------:R-:W-:-:S09]  /*5410*/  ULEA UR4, UR24, UR7, 0x3 ;  /* 0x0000000718047291 */ /* 0x000fd2000f8e18ff */
[----:B------:R-:W2:Y:S02]  /*5420*/  SYNCS.PHASECHK.TRANS64.TRYWAIT P0, [UR4], R2 ;  /* 0x00000002ff0075a7 */ /* 0x000ea40008001104 */
[----:B--2---:R-:W-:Y:S05]  /*5430*/  @!P0 BRA `(.L_x_108) ;  /* 0x0000004c00d48947 */ /* 0x004fea0003800000 */
.L_x_250:
        /* <DEDUP_REMOVED lines=9> */
.L_x_252:
        /* <DEDUP_REMOVED lines=9> */
.L_x_254:
[----:B------:R-:W-:-:S04]  /*5560*/  UIADD3 UR4, UPT, UPT, UR4, 0x1, URZ ;  /* 0x0000000104047890 */ /* 0x000fc8000fffe0ff */
[----:B------:R-:W-:-:S04]  /*5570*/  UISETP.NE.AND UP0, UPT, UR4, 0x4, UPT ;  /* 0x000000040400788c */ /* 0x000fc8000bf05270 */
[----:B------:R-:W-:Y:S02]  /*5580*/  USEL UR5, URZ, 0x1, UP0 ;  /* 0x00000001ff057887 */ /* 0x000fe40008000000 */
[----:B------:R-:W-:-:S04]  /*5590*/  USEL UR4, UR4, URZ, UP0 ;  /* 0x000000ff04047287 */ /* 0x000fc80008000000 */
[----:B------:R-:W-:Y:S01]  /*55a0*/  ULEA UR4, UR4, UR7, 0x3 ;  /* 0x0000000704047291 */ /* 0x000fe2000f8e18ff */
[----:B------:R-:W-:-:S04]  /*55b0*/  LOP3.LUT R2, R2, UR5, RZ, 0x3c, !PT ;  /* 0x0000000502027c12 */ /* 0x000fc8000f8e3cff */
[----:B------:R-:W-:Y:S01]  /*55c0*/  SHF.L.U32 R2, R2, 0x1f, RZ ;  /* 0x0000001f02027819 */ /* 0x000fe200000006ff */
[----:B-1----:R-:W-:-:S04]  /*55d0*/  IMAD.U32 R0, RZ, RZ, UR4 ;  /* 0x00000004ff007e24 */ /* 0x002fc8000f8e00ff */
[----:B------:R1:W2:Y:S03]  /*55e0*/  SYNCS.PHASECHK.TRANS64.TRYWAIT P0, [R0+URZ], R2 ;  /* 0x00000002000075a7 */ /* 0x0002a600080011ff */
[----:B--2---:R-:W-:Y:S05]  /*55f0*/  @!P0 NANOSLEEP.SYNCS 0x989680 ;  /* 0x009896800000895d */ /* 0x004fea0003900000 */
[----:B------:R-:W2:Y:S02]  /*5600*/  @!P0 SYNCS.PHASECHK.TRANS64 P0, [R0+URZ], R2 ;  /* 0x00000002000085a7 */ /* 0x000ea400080010ff */
[----:B--2---:R-:W-:Y:S05]  /*5610*/  @P0 BRA `(.L_x_111) ;  /* 0x0000000000200947 */ /* 0x004fea0003800000 */
.L_x_112:
[----:B--2---:R2:W4:Y:S02]  /*5620*/  SYNCS.PHASECHK.TRANS64.TRYWAIT P0, [R0+URZ], R2 ;  /* 0x00000002000075a7 */ /* 0x00452400080011ff */
[----:B----4-:R-:W-:Y:S05]  /*5630*/  @!P0 NANOSLEEP.SYNCS 0x989680 ;  /* 0x009896800000895d */ /* 0x010fea0003900000 */
[----:B------:R-:W4:Y:S02]  /*5640*/  @!P0 SYNCS.PHASECHK.TRANS64 P0, [R0+URZ], R2 ;  /* 0x00000002000085a7 */ /* 0x000f2400080010ff */
[----:B----4-:R-:W-:Y:S05]  /*5650*/  @!P0 BRA `(.L_x_112) ;  /* 0xfffffffc00f08947 */ /* 0x010fea000383ffff */
[----:B------:R-:W-:Y:S05]  /*5660*/  BRA `(.L_x_111) ;  /* 0x00000000000c7947 */ /* 0x000fea0003800000 */
.L_x_107:
[----:B------:R-:W-:-:S04]  /*5670*/  UIADD3 UR4, UPT, UPT, UR17, 0x2f0, URZ ;  /* 0x000002f011047890 */ /* 0x000fc8000fffe0ff */
[----:B------:R-:W-:-:S09]  /*5680*/  UPRMT UR4, UR34, 0x654, UR4 ;  /* 0x0000065422047896 */ /* 0x000fd20008000004 */
[----:B------:R-:W-:Y:S03]  /*5690*/  SYNCS.ARRIVE.TRANS64.RED.A1T0 RZ, [UR4], RZ ;  /* 0x000000ffffff79a7 */ /* 0x000fe60008100404 */
.L_x_111:
[----:B-12---:R-:W-:Y:S01]  /*56a0*/  SHF.L.U32 R2, RZ, 0x1f, RZ ;  /* 0x0000001fff027819 */ /* 0x006fe200000006ff */
[----:B------:R-:W-:Y:S01]  /*56b0*/  UIADD3 UR4, UPT, UPT, UR17, 0x2f0, URZ ;  /* 0x000002f011047890 */ /* 0x000fe2000fffe0ff */
[----:B------:R-:W-:Y:S02]  /*56c0*/  PLOP3.LUT P0, PT, PT, PT, UP1, 0x80, 0x8 ;  /* 0x000000000008781c */ /* 0x000fe40003f0f018 */
[----:B------:R-:W1:Y:S02]  /*56d0*/  SYNCS.PHASECHK.TRANS64.TRYWAIT P1, [UR17+0x2f0], R2 ;  /* 0x0002f002ff0075a7 */ /* 0x000e640008021111 */
[----:B-1----:R-:W-:Y:S09]  /*56e0*/  @!P1 BRA `(.L_x_113) ;  /* 0x0000004c00709947 */ /* 0x002ff20003800000 */
.L_x_256:
[----:B------:R-:W-:Y:S01]  /*56f0*/  @!UP1 UPRMT UR4, UR34, 0x654, UR4 ;  /* 0x0000065422049896 */ /* 0x000fe20008000004 */
[----:B------:R-:W-:Y:S01]  /*5700*/  UMOV UR5, 0xffff ;  /* 0x0000ffff00057882 */ /* 0x000fe20000000000 */
[----:B------:R-:W-:-:S07]  /*5710*/  UMOV UR6, 0x1 ;  /* 0x0000000100067882 */ /* 0x000fce0000000000 */
[----:B------:R-:W-:Y:S01]  /*5720*/  @!P0 SYNCS.ARRIVE.TRANS64.RED.A1T0 RZ, [UR4], RZ ;  /* 0x000000ffffff89a7 */ /* 0x000fe20008100404 */
[----:B------:R-:W-:Y:S01]  /*5730*/  NOP ;  /* 0x0000000000007918 */ /* 0x000fe20000000000 */
[----:B-1----:R-:W1:Y:S01]  /*5740*/  LDS R0, [UR8+0x14] ;  /* 0x00001408ff007984 */ /* 0x002e620008000800 */
[----:B------:R-:W-:-:S04]  /*5750*/  ULOP3.LUT UR4, UR32, 0xffff, URZ, 0xc0, !UPT ;  /* 0x0000ffff20047892 */ /* 0x000fc8000f8ec0ff */
[----:B------:R-:W-:-:S04]  /*5760*/  USHF.R.U32.HI UR4, URZ, 0x5, UR4 ;  /* 0x00000005ff047899 */ /* 0x000fc80008011604 */
[----:B------:R-:W-:Y:S02]  /*5770*/  USHF.L.U32 UR5, UR5, UR4, URZ ;  /* 0x0000000405057299 */ /* 0x000fe400080006ff */
[----:B------:R-:W-:-:S04]  /*5780*/  USHF.L.U32 UR4, UR6, UR4, URZ ;  /* 0x0000000406047299 */ /* 0x000fc800080006ff */
[----:B-1----:R-:W-:-:S04]  /*5790*/  LOP3.LUT R0, R0, UR5, RZ, 0xc0, !PT ;  /* 0x0000000500007c12 */ /* 0x002fc8000f8ec0ff */
[----:B------:R-:W-:-:S13]  /*57a0*/  ISETP.NE.AND P0, PT, R0, UR5, PT ;  /* 0x0000000500007c0c */ /* 0x000fda000bf05270 */
[----:B------:R-:W-:Y:S05]  /*57b0*/  @P0 BRA `(.L_x_114) ;  /* 0x0000000000580947 */ /* 0x000fea0003800000 */
[----:B------:R-:W1:Y:S02]  /*57c0*/  LDS R0, [UR8+0x18] ;  /* 0x00001808ff007984 */ /* 0x000e640008000800 */
[----:B-1----:R-:W-:-:S04]  /*57d0*/  LOP3.LUT R0, R0, UR4, RZ, 0xc0, !PT ;  /* 0x0000000400007c12 */ /* 0x002fc8000f8ec0ff */
[----:B------:R-:W-:-:S13]  /*57e0*/  ISETP.NE.AND P0, PT, R0, UR4, PT ;  /* 0x0000000400007c0c */ /* 0x000fda000bf05270 */
[----:B------:R-:W-:Y:S05]  /*57f0*/  @P0 BRA `(.L_x_115) ;  /* 0x00000000003c0947 */ /* 0x000fea0003800000 */
[----:B------:R-:W1:Y:S01]  /*5800*/  S2R R2, SR_LANEID ;  /* 0x0000000000027919 */ /* 0x000e620000000000 */
[----:B------:R-:W-:-:S06]  /*5810*/  ULOP3.LUT UR5, URZ, UR5, URZ, 0x33, !UPT ;  /* 0x00000005ff057292 */ /* 0x000fcc000f8e33ff */
[----:B------:R-:W-:-:S04]  /*5820*/  IMAD.U32 R0, RZ, RZ, UR5 ;  /* 0x00000005ff007e24 */ /* 0x000fc8000f8e00ff */
[----:B------:R2:W4:Y:S02]  /*5830*/  REDUX UR7, R0 ;  /* 0x00000000000773c4 */ /* 0x0005240000000000 */
[----:B------:R1:W-:Y:S01]  /*5840*/  UTCATOMSWS.AND URZ, UR5 ;  /* 0x0000000500ff79e3 */ /* 0x0003e20008000000 */
[----:B--2---:R-:W-:Y:S01]  /*5850*/  LOP3.LUT R0, RZ, UR4, RZ, 0x33, !PT ;  /* 0x00000004ff007c12 */ /* 0x004fe2000f8e33ff */
[----:B------:R-:W-:Y:S02]  /*5860*/  VOTEU.ANY UR4, UPT, PT ;  /* 0x0000000000047886 */ /* 0x000fe400038e0100 */
[----:B------:R-:W-:Y:S02]  /*5870*/  UFLO.U32 UR4, UR4 ;  /* 0x00000004000472bd */ /* 0x000fe400080e0000 */
[----:B------:R-:W2:Y:S04]  /*5880*/  REDUX UR6, R0 ;  /* 0x00000000000673c4 */ /* 0x000ea80000000000 */
[----:B-1----:R-:W-:-:S02]  /*5890*/  ISETP.EQ.U32.AND P0, PT, R2, UR4, PT ;  /* 0x0000000402007c0c */ /* 0x002fc4000bf02070 */
[----:B----4-:R-:W-:-:S11]  /*58a0*/  MOV R2, UR7 ;  /* 0x0000000700027c02 */ /* 0x010fd60008000f00 */
[----:B------:R1:W-:Y:S01]  /*58b0*/  @P0 ATOMS.AND RZ, [UR8+0x14], R2 ;  /* 0x00001402ffff098c */ /* 0x0003e2000a800008 */
[----:B--2---:R-:W-:-:S05]  /*58c0*/  IMAD.U32 R0, RZ, RZ, UR6 ;  /* 0x00000006ff007e24 */ /* 0x004fca000f8e00ff */
[----:B------:R1:W-:Y:S01]  /*58d0*/  @P0 ATOMS.AND RZ, [UR8+0x18], R0 ;  /* 0x00001800ffff098c */ /* 0x0003e2000a800008 */
[----:B------:R-:W-:Y:S05]  /*58e0*/  BRA `(.L_x_116) ;  /* 0x0000000000147947 */ /* 0x000fea0003800000 */
.L_x_115:
[----:B------:R-:W-:Y:S02]  /*58f0*/  MOV R2, 0x5910 ;  /* 0x0000591000027802 */ /* 0x000fe40000000f00 */
[----:B---3-5:R-:W-:Y:S05]  /*5900*/  CALL.REL.NOINC `($__internal_0_$__cuda_sm10x_tcgen05_guardrail_trap_col_being_dealloced_not_returned_by_alloc) ;  /* 0x0000004c00dc7944 */ /* 0x028fea0003c00000 */
[----:B------:R-:W-:Y:S05]  /*5910*/  BRA `(.L_x_116) ;  /* 0x0000000000087947 */ /* 0x000fea0003800000 */
.L_x_114:
[----:B------:R-:W-:Y:S02]  /*5920*/  MOV R2, 0x5940 ;  /* 0x0000594000027802 */ /* 0x000fe40000000f00 */
[----:B---3-5:R-:W-:Y:S05]  /*5930*/  CALL.REL.NOINC `($__internal_2_$__cuda_sm10x_tcgen05_guardrail_trap_unallocated_columns_being_dealloced) ;  /* 0x0000004c00e87944 */ /* 0x028fea0003c00000 */
.L_x_116:
[----:B------:R-:W-:Y:S01]  /*5940*/  NOP ;  /* 0x0000000000007918 */ /* 0x000fe20000000000 */
[----:B------:R-:W-:Y:S05]  /*5950*/  EXIT ;  /* 0x000000000000794d */ /* 0x000fea0003800000 */
.L_x_87:
[----:B------:R-:W-:-:S09]  /*5960*/  UISETP.NE.OR UP0, UPT, UR13, 0x3, !UP3 ;  /* 0x000000030d00788c */ /* 0x000fd2000df05670 */
[----:B------:R-:W-:Y:S05]  /*5970*/  BRA.U UP0, `(.L_x_117) ;  /* 0x0000001100387547 */ /* 0x000fea000b800000 */
[----:B------:R-:W1:Y:S01]  /*5980*/  S2UR UR6, SR_CgaCtaId ;  /* 0x00000000000679c3 */ /* 0x000e620000008800 */
[----:B------:R-:W2:Y:S01]  /*5990*/  LDCU UR37, c[0x0][0x370] ;  /* 0x00006e00ff2577ac */ /* 0x000ea20008000800 */
[----:B------:R-:W-:Y:S02]  /*59a0*/  HFMA2 R13, -RZ, RZ, 0, 0 ;  /* 0x00000000ff0d7431 */ /* 0x000fe400000001ff */
[----:B------:R-:W-:Y:S01]  /*59b0*/  IMAD.MOV.U32 R15, RZ, RZ, 0x1 ;  /* 0x00000001ff0f7424 */ /* 0x000fe200078e00ff */
[----:B------:R-:W-:Y:S01]  /*59c0*/  MOV R7, 0x1000 ;  /* 0x0000100000077802 */ /* 0x000fe20000000f00 */
[----:B------:R-:W2:Y:S01]  /*59d0*/  LDCU.128 UR32, c[0x0][0xb10] ;  /* 0x00016200ff2077ac */ /* 0x000ea20008000c00 */
[----:B------:R-:W-:Y:S01]  /*59e0*/  IMAD.MOV.U32 R14, RZ, RZ, RZ ;  /* 0x000000ffff0e7224 */ /* 0x000fe200078e00ff */
[----:B------:R-:W3:Y:S01]  /*59f0*/  LDC.64 R16, c[0x0][0x348] ;  /* 0x0000d200ff107b82 */ /* 0x000ee20000000a00 */
[----:B------:R-:W4:Y:S01]  /*5a00*/  LDCU UR31, c[0x0][0x374] ;  /* 0x00006e80ff1f77ac */ /* 0x000f220008000800 */
[----:B------:R-:W4:Y:S06]  /*5a10*/  LDCU UR15, c[0x0][0xb0c] ;  /* 0x00016180ff0f77ac */ /* 0x000f2c0008000800 */
[----:B------:R-:W3:Y:S01]  /*5a20*/  LDC.64 R2, c[0x0][0x888] ;  /* 0x00022200ff027b82 */ /* 0x000ee20000000a00 */
[----:B------:R-:W4:Y:S01]  /*5a30*/  LDCU UR40, c[0x0][0xb20] ;  /* 0x00016400ff2877ac */ /* 0x000f220008000800 */
[----:B------:R-:W4:Y:S06]  /*5a40*/  LDCU UR4, c[0x0][0xb30] ;  /* 0x00016600ff0477ac */ /* 0x000f2c0008000800 */
[----:B------:R-:W3:Y:S01]  /*5a50*/  LDC.64 R4, c[0x0][0x890] ;  /* 0x00022400ff047b82 */ /* 0x000ee20000000a00 */
[----:B------:R-:W-:Y:S01]  /*5a60*/  UMOV UR29, 0x400 ;  /* 0x00000400001d7882 */ /* 0x000fe20000000000 */
[----:B------:R-:W-:-:S02]  /*5a70*/  UPLOP3.LUT UP3, UPT, UPT, UPT, UPT, 0x40, 0x4 ;  /* 0x000000000004789c */ /* 0x000fc40003f6e870 */
[----:B-1----:R-:W-:Y:S02]  /*5a80*/  ULEA UR29, UR6, UR29, 0x18 ;  /* 0x0000001d061d7291 */ /* 0x002fe4000f8ec0ff */
[----:B--2---:R-:W-:Y:S02]  /*5a90*/  UIMAD.WIDE.U32 UR6, UR37, UR32, URZ ;  /* 0x00000020250672a5 */ /* 0x004fe4000f8e00ff */
[----:B----4-:R-:W-:Y:S02]  /*5aa0*/  UIMAD.WIDE.U32 UR8, UR31, UR35, URZ ;  /* 0x000000231f0872a5 */ /* 0x010fe4000f8e00ff */
[----:B------:R-:W-:Y:S02]  /*5ab0*/  UISETP.GE.AND UP0, UPT, UR42, 0x1, UPT ;  /* 0x000000012a00788c */ /* 0x000fe4000bf06270 */
[----:B------:R-:W-:Y:S01]  /*5ac0*/  UISETP.NE.AND UP4, UPT, UR42, 0x1, UPT ;  /* 0x000000012a00788c */ /* 0x000fe2000bf85270 */
[----:B------:R-:W-:Y:S02]  /*5ad0*/  UMOV UR6, UR7 ;  /* 0x0000000700067c82 */ /* 0x000fe40008000000 */
[----:B------:R-:W-:Y:S01]  /*5ae0*/  UMOV UR38, UR9 ;  /* 0x0000000900267c82 */ /* 0x000fe20008000000 */
[----:B------:R-:W1:Y:S01]  /*5af0*/  LDCU.64 UR22, c[0x0][0xb28] ;  /* 0x00016500ff1677ac */ /* 0x000e620008000a00 */
[----:B------:R-:W-:-:S02]  /*5b00*/  UISETP.NE.AND UP6, UPT, UR15, 0x1, UPT ;  /* 0x000000010f00788c */ /* 0x000fc4000bfc5270 */
[----:B------:R-:W-:Y:S02]  /*5b10*/  UISETP.NE.AND UP5, UPT, UR34, 0x1, UPT ;  /* 0x000000012200788c */ /* 0x000fe4000bfa5270 */
[----:B------:R-:W-:Y:S02]  /*5b20*/  USHF.R.U32.HI UR39, URZ, UR33, UR6 ;  /* 0x00000021ff277299 */ /* 0x000fe40008011606 */
[----:B------:R-:W-:Y:S02]  /*5b30*/  USHF.R.U32.HI UR38, URZ, UR40, UR38 ;  /* 0x00000028ff267299 */ /* 0x000fe40008011626 */
[----:B------:R-:W-:Y:S01]  /*5b40*/  UISETP.NE.AND UP2, UPT, UR4, 0x1, UPT ;  /* 0x000000010400788c */ /* 0x000fe2000bf45270 */
[----:B------:R-:W-:-:S10]  /*5b50*/  UMOV UR12, URZ ;  /* 0x000000ff000c7c82 */ /* 0x000fd40008000000 */
.L_x_126:
[C---:B------:R-:W-:Y:S02]  /*5b60*/  LEA R12, R14.reuse, UR29, 0x3 ;  /* 0x0000001d0e0c7c11 */ /* 0x040fe4000f8e18ff */
[----:B------:R-:W-:Y:S02]  /*5b70*/  SHF.L.U32 R0, R13, 0x1f, RZ ;  /* 0x0000001f0d007819 */ /* 0x000fe400000006ff */
[----:B------:R-:W-:Y:S02]  /*5b80*/  LEA R8, R14, UR29, 0x4 ;  /* 0x0000001d0e087c11 */ /* 0x000fe4000f8e20ff */
[----:B------:R-:W2:Y:S02]  /*5b90*/  SYNCS.PHASECHK.TRANS64.TRYWAIT P0, [R12+URZ+0x270], R0 ;  /* 0x000270000c0075a7 */ /* 0x000ea400080011ff */
[----:B--2-4-:R-:W-:Y:S05]  /*5ba0*/  @!P0 BRA `(.L_x_118) ;  /* 0x0000004800588947 */ /* 0x014fea0003800000 */
.L_x_257:
[----:B------:R-:W4:Y:S01]  /*5bb0*/  LDS.128 R8, [R8+0x300] ;  /* 0x0003000008087984 */ /* 0x000f220000000c00 */
[----:B------:R-:W-:Y:S01]  /*5bc0*/  UISETP.GE.AND UP0, UPT, UR42, 0x1, UPT ;  /* 0x000000012a00788c */ /* 0x000fe2000bf06270 */
[----:B------:R-:W-:Y:S01]  /*5bd0*/  @!PT LDS RZ, [RZ] ;  /* 0x00000000fffff984 */ /* 0x000fe20000000800 */
[----:B------:R-:W-:Y:S01]  /*5be0*/  @!PT LDS RZ, [RZ] ;  /* 0x00000000fffff984 */ /* 0x000fe20000000800 */
[----:B------:R-:W-:Y:S01]  /*5bf0*/  @!PT LDS RZ, [RZ] ;  /* 0x00000000fffff984 */ /* 0x000fe20000000800 */
[----:B------:R-:W-:Y:S01]  /*5c00*/  @!PT LDS RZ, [RZ] ;  /* 0x00000000fffff984 */ /* 0x000fe20000000800 */
[----:B------:R1:W-:Y:S06]  /*5c10*/  MEMBAR.ALL.CTA ;  /* 0x0000000000007992 */ /* 0x0003ec0000008000 */
[----:B-1----:R-:W1:Y:S01]  /*5c20*/  FENCE.VIEW.ASYNC.S ;  /* 0x00000000000073c6 */ /* 0x002e620000000000 */
[----:B----4-:R-:W-:Y:S11]  /*5c30*/  LOP3.LUT P0, RZ, R10, 0x1, RZ, 0xc0, !PT ;  /* 0x000000010aff7812 */ /* 0x010ff6000780c0ff */
[----:B------:R-:W-:Y:S02]  /*5c40*/  @!UPT UIADD3 URZ, UPT, UPT, URZ, URZ, URZ ;  /* 0x000000fffffff290 */ /* 0x000fe4000fffe0ff */
[----:B-1----:R-:W-:Y:S01]  /*5c50*/  VOTEU.ANY UP1, P0 ;  /* 0x0000000000ff7886 */ /* 0x002fe20000020100 */
[----:B------:R-:W-:Y:S11]  /*5c60*/  PLOP3.LUT P0, PT, PT, PT, UP1, 0x80, 0x8 ;  /* 0x000000000008781c */ /* 0x000ff60003f0f018 */
[----:B------:R-:W-:Y:S02]  /*5c70*/  @!UPT UIADD3 URZ, UPT, UPT, URZ, URZ, URZ ;  /* 0x000000fffffff290 */ /* 0x000fe4000fffe0ff */
[----:B--2---:R-:W-:Y:S02]  /*5c80*/  @P0 SHF.R.U32.HI R0, RZ, 0x10, R9 ;  /* 0x00000010ff000819 */ /* 0x004fe40000011609 */
[----:B------:R-:W-:Y:S02]  /*5c90*/  @P0 MOV R6, R8 ;  /* 0x0000000800060202 */ /* 0x000fe40000000f00 */
[----:B------:R-:W-:Y:S01]  /*5ca0*/  @P0 R2UR UR4, R0 ;  /* 0x00000000000402ca */ /* 0x000fe200000e0000 */
[----:B------:R-:W-:Y:S01]  /*5cb0*/  VIADD R0, R12, 0x280 ;  /* 0x000002800c007836 */ /* 0x000fe20000000000 */
[----:B------:R-:W-:Y:S02]  /*5cc0*/  @P0 LOP3.LUT R8, R9, 0xffff, RZ, 0xc0, !PT ;  /* 0x0000ffff09080812 */ /* 0x000fe400078ec0ff */
[----:B------:R-:W-:Y:S02]  /*5cd0*/  @P0 R2UR UR6, R6 ;  /* 0x00000000060602ca */ /* 0x000fe400000e0000 */
[----:B------:R-:W-:Y:S02]  /*5ce0*/  PRMT R0, RZ, 0x654, R0 ;  /* 0x00000654ff007816 */ /* 0x000fe40000000000 */
[----:B------:R-:W-:Y:S02]  /*5cf0*/  @P0 R2UR UR5, R8 ;  /* 0x00000000080502ca */ /* 0x000fe400000e0000 */
[----:B------:R1:W-:Y:S03]  /*5d00*/  SYNCS.ARRIVE.TRANS64.RED.A1T0 RZ, [R0+URZ], RZ ;  /* 0x000000ff00ff79a7 */ /* 0x0003e600081004ff */
[----:B------:R-:W-:Y:S04]  /*5d10*/  @UP1 UMOV UR30, UR4 ;  /* 0x00000004001e1c82 */ /* 0x000fe80008000000 */
[----:B------:R-:W-:Y:S04]  /*5d20*/  @UP1 UMOV UR14, UR6 ;  /* 0x00000006000e1c82 */ /* 0x000fe80008000000 */
[----:B------:R-:W-:Y:S01]  /*5d30*/  @UP1 UMOV UR13, UR5 ;  /* 0x00000005000d1c82 */ /* 0x000fe20008000000 */
[----:B------:R-:W-:Y:S05]  /*5d40*/  BRA.U !UP0, `(.L_x_119) ;  /* 0x0000000108a47547 */ /* 0x000fea000b800000 */
[----:B------:R-:W-:Y:S02]  /*5d50*/  UIMAD.WIDE.U32 UR8, UR13, UR35, URZ ;  /* 0x000000230d0872a5 */ /* 0x000fe4000f8e00ff */
[----:B------:R-:W-:Y:S02]  /*5d60*/  UIMAD.WIDE.U32 UR10, UR14, UR32, URZ ;  /* 0x000000200e0a72a5 */ /* 0x000fe4000f8e00ff */
[----:B------:R-:W-:Y:S02]  /*5d70*/  USEL UR4, UR31, UR38, !UP5 ;  /* 0x000000261f047287 */ /* 0x000fe4000e800000 */
[----:B------:R-:W-:Y:S02]  /*5d80*/  USEL UR7, UR37, UR39, !UP6 ;  /* 0x0000002725077287 */ /* 0x000fe4000f000000 */
[----:B------:R-:W-:Y:S02]  /*5d90*/  UIMAD.WIDE.U32 UR16, UR4, UR22, URZ ;  /* 0x00000016041072a5 */ /* 0x000fe4000f8e00ff */
[----:B------:R-:W-:Y:S01]  /*5da0*/  UIMAD.WIDE.U32 UR18, UR7, UR22, URZ ;  /* 0x00000016071272a5 */ /* 0x000fe2000f8e00ff */
[----:B------:R-:W-:Y:S02]  /*5db0*/  UMOV UR5, UR9 ;  /* 0x0000000900057c82 */ /* 0x000fe40008000000 */
[----:B------:R-:W-:Y:S03]  /*5dc0*/  USHF.R.U32.HI UR6, URZ, UR40, UR5 ;  /* 0x00000028ff067299 */ /* 0x000fe60008011605 */
[----:B------:R-:W-:Y:S01]  /*5dd0*/  UMOV UR5, UR11 ;  /* 0x0000000b00057c82 */ /* 0x000fe20008000000 */
[----:B------:R-:W-:Y:S02]  /*5de0*/  USEL UR6, UR13, UR6, !UP5 ;  /* 0x000000060d067287 */ /* 0x000fe4000e800000 */
[----:B------:R-:W-:Y:S02]  /*5df0*/  USHF.R.U32.HI UR8, URZ, UR33, UR5 ;  /* 0x00000021ff087299 */ /* 0x000fe40008011605 */
[----:B------:R-:W-:Y:S01]  /*5e00*/  UIMAD.WIDE.U32 UR10, UR6, UR22, URZ ;  /* 0x00000016060a72a5 */ /* 0x000fe2000f8e00ff */
[----:B------:R-:W-:Y:S02]  /*5e10*/  UMOV UR5, UR17 ;  /* 0x0000001100057c82 */ /* 0x000fe40008000000 */
[----:B------:R-:W-:Y:S03]  /*5e20*/  @UP4 USHF.R.U32.HI UR4, URZ, UR23, UR5 ;  /* 0x00000017ff044299 */ /* 0x000fe60008011605 */
[----:B------:R-:W-:Y:S01]  /*5e30*/  UMOV UR5, UR19 ;  /* 0x0000001300057c82 */ /* 0x000fe20008000000 */
[----:B------:R-:W-:Y:S02]  /*5e40*/  UIMAD UR4, UR42, UR4, URZ ;  /* 0x000000042a0472a4 */ /* 0x000fe4000f8e02ff */
[----:B------:R-:W-:Y:S02]  /*5e50*/  @UP4 USHF.R.U32.HI UR7, URZ, UR23, UR5 ;  /* 0x00000017ff074299 */ /* 0x000fe40008011605 */
[----:B------:R-:W-:Y:S02]  /*5e60*/  USEL UR5, UR14, UR8, !UP6 ;  /* 0x000000080e057287 */ /* 0x000fe4000f000000 */
[----:B------:R-:W-:Y:S02]  /*5e70*/  UIMAD UR8, UR42, UR7, URZ ;  /* 0x000000072a0872a4 */ /* 0x000fe4000f8e02ff */
[----:B------:R-:W-:Y:S03]  /*5e80*/  UISETP.GE.AND UP0, UPT, UR6, UR4, UPT ;  /* 0x000000040600728c */ /* 0x000fe6000bf06270 */
[----:B------:R-:W-:Y:S01]  /*5e90*/  UMOV UR4, UR11 ;  /* 0x0000000b00047c82 */ /* 0x000fe20008000000 */
[----:B------:R-:W-:Y:S02]  /*5ea0*/  UISETP.GE.OR UP0, UPT, UR5, UR8, UP0 ;  /* 0x000000080500728c */ /* 0x000fe40008706670 */
[----:B------:R-:W-:Y:S02]  /*5eb0*/  USHF.R.U32.HI UR4, URZ, UR23, UR4 ;  /* 0x00000017ff047299 */ /* 0x000fe40008011604 */
[----:B------:R-:W-:Y:S02]  /*5ec0*/  UIMAD.WIDE.U32 UR8, UR5, UR22, URZ ;  /* 0x00000016050872a5 */ /* 0x000fe4000f8e00ff */
[----:B------:R-:W-:Y:S04]  /*5ed0*/  USEL UR10, UR6, UR4, !UP4 ;  /* 0x00000004060a7287 */ /* 0x000fe8000e000000 */
[----:B------:R-:W-:Y:S01]  /*5ee0*/  UIADD3 UR11, UPT, UPT, -UR10, URZ, URZ ;  /* 0x000000ff0a0b7290 */ /* 0x000fe2000fffe1ff */
[----:B------:R-:W-:Y:S02]  /*5ef0*/  @!UP0 UMOV UR4, UR9 ;  /* 0x0000000900048c82 */ /* 0x000fe40008000000 */
[----:B------:R-:W-:Y:S02]  /*5f00*/  @!UP0 USHF.R.U32.HI UR4, URZ, UR23, UR4 ;  /* 0x00000017ff048299 */ /* 0x000fe40008011604 */
[----:B------:R-:W-:Y:S02]  /*5f10*/  UIMAD UR8, UR42, UR11, UR6 ;  /* 0x0000000b2a0872a4 */ /* 0x000fe4000f8e0206 */
[----:B------:R-:W-:Y:S04]  /*5f20*/  @!UP0 USEL UR4, UR5, UR4, !UP4 ;  /* 0x0000000405048287 */ /* 0x000fe8000e000000 */
[----:B------:R-:W-:Y:S02]  /*5f30*/  @!UP0 UIMAD UR7, UR7, UR8, UR4 ;  /* 0x00000008070782a4 */ /* 0x000fe4000f8e0204 */
[----:B------:R-:W-:Y:S02]  /*5f40*/  @!UP0 UIADD3 UR9, UPT, UPT, UR10, -UR4, URZ ;  /* 0x800000040a098290 */ /* 0x000fe4000fffe0ff */
[----:B------:R-:W-:Y:S02]  /*5f50*/  UIADD3 UR8, UPT, UPT, -UR6, URZ, URZ ;  /* 0x000000ff06087290 */ /* 0x000fe4000fffe1ff */
[----:B------:R-:W-:Y:S02]  /*5f60*/  UIADD3 UR4, UPT, UPT, -UR5, URZ, URZ ;  /* 0x000000ff05047290 */ /* 0x000fe4000fffe1ff */
[----:B------:R-:W-:Y:S03]  /*5f70*/  @!UP0 UIMAD UR6, UR9, UR42, UR5 ;  /* 0x0000002a090682a4 */ /* 0x000fe6000f8e0205 */
[----:B------:R-:W-:Y:S01]  /*5f80*/  @!UP0 UMOV UR5, UR7 ;  /* 0x0000000700058c82 */ /* 0x000fe20008000000 */
[----:B------:R-:W-:Y:S02]  /*5f90*/  UIMAD UR7, UR15, UR4, UR14 ;  /* 0x000000040f0772a4 */ /* 0x000fe4000f8e020e */
[----:B------:R-:W-:Y:S02]  /*5fa0*/  UIMAD UR4, UR34, UR8, UR13 ;  /* 0x00000008220472a4 */ /* 0x000fe4000f8e020d */
[----:B------:R-:W-:Y:S02]  /*5fb0*/  UIMAD UR14, UR5, UR15, UR7 ;  /* 0x0000000f050e72a4 */ /* 0x000fe4000f8e0207 */
[----:B------:R-:W-:Y:S11]  /*5fc0*/  UIMAD UR13, UR6, UR34, UR4 ;  /* 0x00000022060d72a4 */ /* 0x000ff6000f8e0204 */
[----:B------:R-:W-:Y:S01]  /*5fd0*/  @!UPT UIADD3 URZ, UPT, UPT, URZ, URZ, URZ ;  /* 0x000000fffffff290 */ /* 0x000fe2000fffe0ff */
.L_x_119:
[----:B------:R-:W2:Y:S01]  /*5fe0*/  @!UP2 LDCU.128 UR8, c[0x0][0xb10] ;  /* 0x00016200ff08a7ac */ /* 0x000ea20008000c00 */
[C---:B---3--:R-:W-:Y:S02]  /*5ff0*/  ISETP.NE.U32.AND P1, PT, R4.reuse, RZ, PT ;  /* 0x000000ff0400720c */ /* 0x048fe40003f25070 */
[----:B------:R-:W-:Y:S02]  /*6000*/  ISETP.NE.U32.AND P0, PT, R4, RZ, PT ;  /* 0x000000ff0400720c */ /* 0x000fe40003f05070 */
[C---:B------:R-:W-:Y:S02]  /*6010*/  ISETP.NE.AND.EX P1, PT, R5.reuse, RZ, PT, P1 ;  /* 0x000000ff0500720c */ /* 0x040fe40003f25310 */
[----:B------:R-:W-:Y:S01]  /*6020*/  ISETP.NE.AND.EX P0, PT, R5, RZ, PT, P0 ;  /* 0x000000ff0500720c */ /* 0x000fe20003f05300 */
[----:B------:R-:W3:Y:S01]  /*6030*/  @!UP2 LDCU UR5, c[0x0][0xb0c] ;  /* 0x00016180ff05a7ac */ /* 0x000ee20008000800 */
[----:B------:R-:W-:Y:S02]  /*6040*/  USHF.L.U32 UR26, UR25, 0x6, URZ ;  /* 0x00000006191a7899 */ /* 0x000fe400080006ff */
[----:B------:R-:W-:Y:S02]  /*6050*/  USHF.L.U32 UR27, UR20, 0x6, URZ ;  /* 0x00000006141b7899 */ /* 0x000fe400080006ff */
[----:B--2---:R-:W-:Y:S07]  /*6060*/  UIMAD.WIDE.U32 UR6, UR14, UR8, URZ ;  /* 0x000000080e0672a5 */ /* 0x004fee000f8e00ff */
[----:B------:R-:W-:Y:S01]  /*6070*/  @!UP2 UMOV UR4, UR7 ;  /* 0x000000070004ac82 */ /* 0x000fe20008000000 */
[----:B---3--:R-:W-:Y:S02]  /*6080*/  @!UP2 UISETP.NE.AND UP0, UPT, UR5, 0x1, UPT ;  /* 0x000000010500a88c */ /* 0x008fe4000bf05270 */
[----:B------:R-:W-:Y:S02]  /*6090*/  @!UP2 USHF.R.U32.HI UR4, URZ, UR9, UR4 ;  /* 0x00000009ff04a299 */ /* 0x000fe40008011604 */
[----:B------:R-:W-:Y:S02]  /*60a0*/  UIMAD.WIDE.U32 UR6, UR13, UR11, URZ ;  /* 0x0000000b0d0672a5 */ /* 0x000fe4000f8e00ff */
[----:B------:R-:W-:Y:S02]  /*60b0*/  @!UP2 USEL UR8, UR14, UR4, !UP0 ;  /* 0x000000040e08a287 */ /* 0x000fe4000c000000 */
[----:B------:R-:W-:Y:S03]  /*60c0*/  @!UP2 UISETP.NE.AND UP0, UPT, UR10, 0x1, UPT ;  /* 0x000000010a00a88c */ /* 0x000fe6000bf05270 */
[----:B------:R-:W-:Y:S02]  /*60d0*/  @!UP2 UMOV UR6, UR7 ;  /* 0x000000070006ac82 */ /* 0x000fe40008000000 */
[----:B------:R-:W2:Y:S02]  /*60e0*/  @!UP2 LDCU UR4, c[0x0][0xb20] ;  /* 0x00016400ff04a7ac */ /* 0x000ea40008000800 */
[----:B--2---:R-:W-:Y:S04]  /*60f0*/  @!UP2 USHF.R.U32.HI UR6, URZ, UR4, UR6 ;  /* 0x00000004ff06a299 */ /* 0x004fe80008011606 */
[----:B------:R-:W-:Y:S04]  /*6100*/  @!UP2 USEL UR6, UR13, UR6, !UP0 ;  /* 0x000000060d06a287 */ /* 0x000fe8000c000000 */
[----:B------:R-:W-:Y:S02]  /*6110*/  @!UP2 UIADD3 UR4, UPT, UPT, -UR8, UR6, URZ ;  /* 0x000000060804a290 */ /* 0x000fe4000fffe1ff */
[----:B------:R-:W-:Y:S02]  /*6120*/  @!UP2 UIADD3 UR6, UPT, UPT, UR8, -UR6, URZ ;  /* 0x800000060806a290 */ /* 0x000fe4000fffe0ff */
[----:B------:R-:W-:Y:S02]  /*6130*/  @!UP2 UIMAD UR14, UR4, UR5, UR14 ;  /* 0x00000005040ea2a4 */ /* 0x000fe4000f8e020e */
[----:B------:R-:W-:Y:S01]  /*6140*/  @!UP2 UIMAD UR13, UR6, UR10, UR13 ;  /* 0x0000000a060da2a4 */ /* 0x000fe2000f8e020d */
[----:B------:R-:W-:Y:S11]  /*6150*/  BRA.U UP3, `(.L_x_120) ;  /* 0x0000000103107547 */ /* 0x000ff6000b800000 */
[----:B------:R-:W-:Y:S04]  /*6160*/  MOV R6, UR43 ;  /* 0x0000002b00067c02 */ /* 0x000fe80008000f00 */
[----:B------:R-:W-:Y:S04]  /*6170*/  SHF.L.U32 R6, R6, 0x1f, RZ ;  /* 0x0000001f06067819 */ /* 0x000fe800000006ff */
[----:B------:R-:W2:Y:S02]  /*6180*/  SYNCS.PHASECHK.TRANS64.TRYWAIT P2, [UR29+0x268], R6 ;  /* 0x00026806ff0075a7 */ /* 0x000ea4000804111d */
[----:B--2---:R-:W-:Y:S05]  /*6190*/  @!P2 BRA `(.L_x_121) ;  /* 0x0000004000f0a947 */ /* 0x004fea0003800000 */
.L_x_120:
[----:B------:R-:W-:Y:S05]  /*61a0*/  @!P1 BRA `(.L_x_122) ;  /* 0x0000000000309947 */ /* 0x000fea0003800000 */
[----:B------:R-:W-:Y:S01]  /*61b0*/  ISETP.NE.U32.AND P1, PT, R2, RZ, PT ;  /* 0x000000ff0200720c */ /* 0x000fe20003f25070 */
[----:B------:R-:W2:Y:S01]  /*61c0*/  LDCU.64 UR4, c[0x0][0x358] ;  /* 0x00006b00ff0477ac */ /* 0x000ea20008000a00 */
[----:B------:R-:W-:Y:S02]  /*61d0*/  IMAD.MOV.U32 R46, RZ, RZ, 0x1 ;  /* 0x00000001ff2e7424 */ /* 0x000fe400078e00ff */
[----:B------:R-:W-:Y:S11]  /*61e0*/  ISETP.NE.AND.EX P1, PT, R3, RZ, PT, P1 ;  /* 0x000000ff0300720c */ /* 0x000ff60003f25310 */
[----:B------:R-:W-:Y:S02]  /*61f0*/  @!UPT UIADD3 URZ, UPT, UPT, URZ, URZ, URZ ;  /* 0x000000fffffff290 */ /* 0x000fe4000fffe0ff */
[----:B------:R-:W3:Y:S01]  /*6200*/  @P1 LDC.64 R8, c[0x0][0x888] ;  /* 0x00022200ff081b82 */ /* 0x000ee20000000a00 */
[----:B-1----:R-:W-:Y:S04]  /*6210*/  @P1 IMAD R0, R4, UR36, RZ ;  /* 0x0000002404001c24 */ /* 0x002fe8000f8e02ff */
[----:B---3--:R-:W-:Y:S04]  /*6220*/  @P1 IMAD.WIDE R8, R0, 0x4, R8 ;  /* 0x0000000400081825 */ /* 0x008fe800078e0208 */
[----:B------:R-:W-:Y:S01]  /*6230*/  HFMA2 R0, -RZ, RZ, 0, 5.9604644775390625e-08 ;  /* 0x00000001ff007431 */ /* 0x000fe200000001ff */
[----:B--2--5:R2:W5:Y:S04]  /*6240*/  @P1 LDG.E R26, desc[UR4][R8.64] ;  /* 0x00000004081a1981 */ /* 0x024568000c1e1900 */
[----:B------:R-:W-:Y:S01]  /*6250*/  @!P1 PRMT R46, R0, 0x7610, R46 ;  /* 0x00007610002e9816 */ /* 0x000fe2000000002e */
[----:B--2---:R-:W3:Y:S06]  /*6260*/  @!P1 LDC R26, c[0x0][0x880] ;  /* 0x00022000ff1a9b82 */ /* 0x004eec0000000800 */
.L_x_122:
[----:B---3-5:R-:W-:Y:S01]  /*6270*/  @!P0 FSETP.EQ.AND P1, PT, R26, RZ, PT ;  /* 0x000000ff1a00820b */ /* 0x028fe20003f22000 */
[----:B------:R-:W-:Y:S01]  /*6280*/  @!UPT UIADD3 URZ, UPT, UPT, URZ, URZ, URZ ;  /* 0x000000fffffff290 */ /* 0x000fe2000fffe0ff */
[----:B------:R-:W-:Y:S11]  /*6290*/  @!P0 BRA `(.L_x_123) ;  /* 0x0000000000188947 */ /* 0x000ff60003800000 */
[----:B------:R-:W-:Y:S02]  /*62a0*/  LOP3.LUT P0, RZ, R46, 0xff, RZ, 0xc0, !PT ;  /* 0x000000ff2eff7812 */ /* 0x000fe4000780c0ff */
[----:B------:R-:W-:Y:S04]  /*62b0*/  ISETP.NE.U32.AND P1, PT, R2, RZ, PT ;  /* 0x000000ff0200720c */ /* 0x000fe80003f25070 */
[----:B------:R-:W-:Y:S04]  /*62c0*/  ISETP.NE.AND.EX P1, PT, R3, RZ, PT, P1 ;  /* 0x000000ff0300720c */ /* 0x000fe80003f25310 */
[----:B------:R-:W-:Y:S03]  /*62d0*/  PLOP3.LUT P1, PT, P1, PT, PT, 0x8, 0x80 ;  /* 0x000000000080781c */ /* 0x000fe60000f2e170 */
[----:B------:R-:W-:Y:S11]  /*62e0*/  @P0 FSETP.EQ.AND P1, PT, R26, RZ, PT ;  /* 0x000000ff1a00020b */ /* 0x000ff60003f22000 */
[----:B------:R-:W-:Y:S02]  /*62f0*/  @!UPT UIADD3 URZ, UPT, UPT, URZ, URZ, URZ ;  /* 0x000000fffffff290 */ /* 0x000fe4000fffe0ff */
.L_x_123:
[----:B------:R-:W-:Y:S01]  /*6300*/  ULEA UR4, UR12, UR29, 0x3 ;  /* 0x0000001d0c047291 */ /* 0x000fe2000f8e18ff */
[----:B------:R-:W-:Y:S02]  /*6310*/  SHF.L.U32 R9, R15, 0x1f, RZ ;  /* 0x0000001f0f097819 */ /* 0x000fe400000006ff */
[----:B------:R-:W-:Y:S04]  /*6320*/  ELECT P0, URZ, PT ;  /* 0x0000000000ff782f */ /* 0x000fe80003800000 */
[----:B------:R-:W-:Y:S02]  /*6330*/  PLOP3.LUT P1, PT, P1, P0, PT, 0xf2, 0x2f ;  /* 0x00000000002f781c */ /* 0x000fe40000f21e72 */
[----:B------:R-:W2:Y:S11]  /*6340*/  SYNCS.PHASECHK.TRANS64.TRYWAIT P2, [UR4+0x248], R9 ;  /* 0x00024809ff0075a7 */ /* 0x000eb60008041104 */
[----:B------:R-:W-:Y:S05]  /*6350*/  @!P1 IADD3 R8, P0, PT, R16, 0x580, RZ ;  /* 0x0000058010089810 */ /* 0x000fea0007f1e0ff */
[----:B-1----:R-:W-:Y:S01]  /*6360*/  @!P1 IMAD.X R6, RZ, RZ, R17, P0 ;  /* 0x000000ffff069224 */ /* 0x002fe200000e0611 */
[----:B--2---:R-:W-:Y:S07]  /*6370*/  @!P2 BRA `(.L_x_124) ;  /* 0x000000400090a947 */ /* 0x004fee0003800000 */
.L_x_260:
[----:B------:R-:W2:Y:S01]  /*6380*/  S2UR UR11, SR_CgaCtaId ;  /* 0x00000000000b79c3 */ /* 0x000ea20000008800 */
[----:B------:R-:W-:Y:S01]  /*6390*/  @!P1 R2UR UR6, R6 ;  /* 0x00000000060692ca */ /* 0x000fe200000e0000 */
[----:B------:R-:W-:Y:S01]  /*63a0*/  UIADD3 UR5, UPT, UPT, UR12, 0x1, URZ ;  /* 0x000000010c057890 */ /* 0x000fe2000fffe0ff */
[----:B------:R-:W-:Y:S01]  /*63b0*/  @!P1 R2UR UR7, R8 ;  /* 0x00000000080792ca */ /* 0x000fe200000e0000 */
[----:B------:R-:W-:Y:S01]  /*63c0*/  UIADD3 UR25, UPT, UPT, UR4, 0x230, URZ ;  /* 0x0000023004197890 */ /* 0x000fe2000fffe0ff */
[----:B-1----:R-:W-:Y:S01]  /*63d0*/  @!P1 IMAD.MOV.U32 R0, RZ, RZ, 0x1000 ;  /* 0x00001000ff009424 */ /* 0x002fe200078e00ff */
[----:B------:R-:W-:Y:S01]  /*63e0*/  UISETP.NE.AND UP0, UPT, UR5, 0x3, UPT ;  /* 0x000000030500788c */ /* 0x000fe2000bf05270 */
[----:B------:R-:W-:Y:S01]  /*63f0*/  VIADD R14, R14, 0x1 ;  /* 0x000000010e0e7836 */ /* 0x000fe20000000000 */
[----:B------:R-:W-:Y:S01]  /*6400*/  UMOV UR18, 0x0 ;  /* 0x0000000000127882 */ /* 0x000fe20000000000 */
[----:B------:R-:W-:Y:S01]  /*6410*/  UMOV UR19, 0x10000000 ;  /* 0x1000000000137882 */ /* 0x000fe20000000000 */
[----:B------:R-:W-:Y:S02]  /*6420*/  USEL UR21, UR5, URZ, UP0 ;  /* 0x000000ff05157287 */ /* 0x000fe40008000000 */
[----:B------:R-:W-:Y:S02]  /*6430*/  USEL UR9, URZ, 0x1, UP0 ;  /* 0x00000001ff097887 */ /* 0x000fe40008000000 */
[----:B------:R-:W-:Y:S01]  /*6440*/  VOTEU.ALL UP0, P1 ;  /* 0x0000000000ff7886 */ /* 0x000fe20000800000 */
[----:B------:R-:W-:Y:S01]  /*6450*/  IMAD.U32 R9, RZ, RZ, UR6 ;  /* 0x00000006ff097e24 */ /* 0x000fe2000f8e00ff */
[----:B------:R-:W-:Y:S01]  /*6460*/  UMOV UR28, UR36 ;  /* 0x00000024001c7c82 */ /* 0x000fe20008000000 */
[----:B------:R-:W-:Y:S01]  /*6470*/  IMAD.U32 R8, RZ, RZ, UR7 ;  /* 0x00000007ff087e24 */ /* 0x000fe2000f8e00ff */
[----:B------:R-:W-:Y:S01]  /*6480*/  LOP3.LUT R15, R15, UR9, RZ, 0x3c, !PT ;  /* 0x000000090f0f7c12 */ /* 0x000fe2000f8e3cff */
[----:B------:R-:W-:Y:S01]  /*6490*/  @!UP0 ULEA UR5, UR12, UR29, 0xc ;  /* 0x0000001d0c058291 */ /* 0x000fe2000f8e60ff */
[----:B------:R-:W-:Y:S01]  /*64a0*/  @!P1 R2UR UR7, R9 ;  /* 0x00000000090792ca */ /* 0x000fe200000e0000 */
[----:B------:R-:W-:Y:S01]  /*64b0*/  @!UP0 UIADD3 UR10, UPT, UPT, UR26, 0x20, URZ ;  /* 0x000000201a0a8890 */ /* 0x000fe2000fffe0ff */
[----:B------:R-:W-:Y:S01]  /*64c0*/  @!P1 R2UR UR6, R8 ;  /* 0x00000000080692ca */ /* 0x000fe200000e0000 */
[----:B------:R-:W-:Y:S01]  /*64d0*/  @!UP0 UIADD3 UR24, UPT, UPT, UR5, 0x400, URZ ;  /* 0x0000040005188890 */ /* 0x000fe2000fffe0ff */
[----:B------:R-:W-:Y:S01]  /*64e0*/  SHF.L.U32 R6, R15, 0x1f, RZ ;  /* 0x0000001f0f067819 */ /* 0x000fe200000006ff */
[----:B------:R-:W-:Y:S01]  /*64f0*/  @!UP0 UIADD3 UR8, UPT, UPT, UR5, 0xc00, URZ ;  /* 0x00000c0005088890 */ /* 0x000fe2000fffe0ff */
[----:B------:R-:W-:Y:S01]  /*6500*/  VOTEU.ALL UP0, P1 ;  /* 0x0000000000ff7886 */ /* 0x000fe20000800000 */
[----:B--2---:R-:W-:Y:S01]  /*6510*/  UPRMT UR16, UR11, 0x654, UR25 ;  /* 0x000006540b107896 */ /* 0x004fe20008000019 */
[----:B------:R-:W-:Y:S02]  /*6520*/  UMOV UR12, UR36 ;  /* 0x00000024000c7c82 */ /* 0x000fe40008000000 */
[----:B------:R-:W-:Y:S01]  /*6530*/  UMOV UR11, UR27 ;  /* 0x0000001b000b7c82 */ /* 0x000fe20008000000 */
[----:B------:R-:W-:Y:S01]  /*6540*/  UMOV UR9, UR25 ;  /* 0x0000001900097c82 */ /* 0x000fe20008000000 */
[----:B------:R-:W-:Y:S03]  /*6550*/  ULEA UR5, UR21, UR29, 0x3 ;  /* 0x0000001d15057291 */ /* 0x000fe6000f8e18ff */
[----:B------:R1:W-:Y:S01]  /*6560*/  @!UP0 UTMALDG.3D [UR24], [UR6], desc[UR18] ;  /* 0x00001218060085b4 */ /* 0x0003e20008011000 */
[----:B------:R-:W-:Y:S05]  /*6570*/  VOTEU.ALL UP0, P1 ;  /* 0x0000000000ff7886 */ /* 0x000fea0000800000 */
[----:B------:R1:W-:Y:S01]  /*6580*/  @!UP0 UTMALDG.3D [UR8], [UR6], desc[UR18] ;  /* 0x00001208060085b4 */ /* 0x0003e20008011000 */
[----:B------:R1:W-:Y:S01]  /*6590*/  @!P1 SYNCS.ARRIVE.TRANS64.RED.A0TR RZ, [UR4+0x230], R0 ;  /* 0x00023000ffff99a7 */ /* 0x0003e20008300404 */
[----:B------:R-:W-:Y:S01]  /*65a0*/  SYNCS.ARRIVE.TRANS64.RED.A1T0 RZ, [UR16], RZ ;  /* 0x000000ffffff79a7 */ /* 0x000fe20008100410 */
[----:B------:R-:W2:Y:S02]  /*65b0*/  SYNCS.PHASECHK.TRANS64.TRYWAIT P0, [UR5+0x248], R6 ;  /* 0x00024806ff0075a7 */ /* 0x000ea40008001105 */
[----:B-12---:R-:W-:Y:S05]  /*65c0*/  @!P0 BRA `(.L_x_125) ;  /* 0x0000004000148947 */ /* 0x006fea0003800000 */
.L_x_262:
[----:B------:R-:W-:Y:S01]  /*65d0*/  UIADD3 UR17, UPT, UPT, UR5, 0x230, URZ ;  /* 0x0000023005117890 */ /* 0x000fe2000fffe0ff */
[----:B-1----:R-:W-:Y:S01]  /*65e0*/  @!P1 IADD3 R6, P0, PT, R16, 0x580, RZ ;  /* 0x0000058010069810 */ /* 0x002fe20007f1e0ff */
[----:B------:R-:W-:Y:S01]  /*65f0*/  UPLOP3.LUT UP3, UPT, UPT, UPT, UPT, 0x80, 0x8 ;  /* 0x000000000008789c */ /* 0x000fe20003f6f070 */
[----:B------:R-:W1:Y:S01]  /*6600*/  S2UR UR9, SR_CgaCtaId ;  /* 0x00000000000979c3 */ /* 0x000e620000008800 */
[----:B------:R-:W-:Y:S01]  /*6610*/  UMOV UR24, 0x0 ;  /* 0x0000000000187882 */ /* 0x000fe20000000000 */
[----:B------:R-:W-:Y:S01]  /*6620*/  @!P1 R2UR UR6, R6 ;  /* 0x00000000060692ca */ /* 0x000fe200000e0000 */
[----:B------:R-:W-:Y:S01]  /*6630*/  @!P1 IMAD.X R0, RZ, RZ, R17, P0 ;  /* 0x000000ffff009224 */ /* 0x000fe200000e0611 */
[----:B------:R-:W-:Y:S01]  /*6640*/  UMOV UR25, 0x10000000 ;  /* 0x1000000000197882 */ /* 0x000fe20000000000 */
[----:B------:R-:W-:Y:S01]  /*6650*/  UMOV UR19, UR27 ;  /* 0x0000001b00137c82 */ /* 0x000fe20008000000 */
[----:B------:R-:W-:Y:S01]  /*6660*/  UMOV UR20, UR36 ;  /* 0x0000002400147c82 */ /* 0x000fe20008000000 */
[----:B------:R-:W-:Y:S01]  /*6670*/  UMOV UR11, UR27 ;  /* 0x0000001b000b7c82 */ /* 0x000fe20008000000 */
[----:B------:R-:W-:Y:S01]  /*6680*/  @!P1 R2UR UR4, R0 ;  /* 0x00000000000492ca */ /* 0x000fe200000e0000 */
[----:B------:R-:W-:Y:S01]  /*6690*/  UMOV UR12, UR36 ;  /* 0x00000024000c7c82 */ /* 0x000fe20008000000 */
[----:B------:R-:W-:Y:S01]  /*66a0*/  VOTEU.ALL UP0, P1 ;  /* 0x0000000000ff7886 */ /* 0x000fe20000800000 */
[----:B------:R-:W-:Y:S01]  /*66b0*/  R2UR UR41, R50 ;  /* 0x00000000322972ca */ /* 0x000fe200000e0000 */
[----:B------:R-:W-:Y:S01]  /*66c0*/  UMOV UR36, UR30 ;  /* 0x0000001e00247c82 */ /* 0x000fe20008000000 */
[----:B------:R-:W-:Y:S02]  /*66d0*/  R2UR UR28, R51 ;  /* 0x00000000331c72ca */ /* 0x000fe400000e0000 */
[----:B------:R-:W-:Y:S01]  /*66e0*/  @!UP0 UIADD3 UR18, UPT, UPT, UR26, 0x10, URZ ;  /* 0x000000101a128890 */ /* 0x000fe2000fffe0ff */
[----:B------:R-:W-:Y:S01]  /*66f0*/  IMAD.U32 R8, RZ, RZ, UR6 ;  /* 0x00000006ff087e24 */ /* 0x000fe2000f8e00ff */
[----:B------:R-:W-:Y:S01]  /*6700*/  @!UP0 UIADD3 UR10, UPT, UPT, UR26, 0x30, URZ ;  /* 0x000000301a0a8890 */ /* 0x000fe2000fffe0ff */
[----:B------:R-:W-:Y:S03]  /*6710*/  ISETP.NE.AND P0, PT, R14, 0x2, PT ;  /* 0x000000020e00780c */ /* 0x000fe60003f05270 */
[----:B------:R-:W-:Y:S01]  /*6720*/  IMAD.U32 R9, RZ, RZ, UR4 ;  /* 0x00000004ff097e24 */ /* 0x000fe2000f8e00ff */
[----:B------:R-:W-:Y:S01]  /*6730*/  @!P1 R2UR UR6, R8 ;  /* 0x00000000080692ca */ /* 0x000fe200000e0000 */
[----:B------:R-:W-:Y:S01]  /*6740*/  @!UP0 ULEA UR4, UR21, UR29, 0xc ;  /* 0x0000001d15048291 */ /* 0x000fe2000f8e60ff */
[----:B------:R-:W-:Y:S02]  /*6750*/  SEL R0, RZ, 0x1, P0 ;  /* 0x00000001ff007807 */ /* 0x000fe40000000000 */
[----:B------:R-:W-:Y:S01]  /*6760*/  @!P1 R2UR UR7, R9 ;  /* 0x00000000090792ca */ /* 0x000fe200000e0000 */
[----:B------:R-:W-:Y:S01]  /*6770*/  @!UP0 UIADD3 UR16, UPT, UPT, UR4, 0x400, URZ ;  /* 0x0000040004108890 */ /* 0x000fe2000fffe0ff */
[----:B------:R-:W-:Y:S01]  /*6780*/  LOP3.LUT R13, R13, R0, RZ, 0x3c, !PT ;  /* 0x000000000d0d7212 */ /* 0x000fe200078e3cff */
[----:B------:R-:W-:Y:S01]  /*6790*/  @!UP0 UIADD3 UR8, UPT, UPT, UR4, 0xc00, URZ ;  /* 0x00000c0004088890 */ /* 0x000fe2000fffe0ff */
[----:B------:R-:W-:Y:S01]  /*67a0*/  SEL R14, R14, RZ, P0 ;  /* 0x000000ff0e0e7207 */ /* 0x000fe20000000000 */
[----:B------:R-:W-:Y:S01]  /*67b0*/  VOTEU.ALL UP0, P1 ;  /* 0x0000000000ff7886 */ /* 0x000fe20000800000 */
[----:B-1----:R-:W-:Y:S03]  /*67c0*/  UPRMT UR4, UR9, 0x654, UR17 ;  /* 0x0000065409047896 */ /* 0x002fe60008000011 */
[----:B------:R-:W-:Y:S04]  /*67d0*/  UMOV UR9, UR17 ;  /* 0x0000001100097c82 */ /* 0x000fe80008000000 */
[----:B------:R1:W-:Y:S01]  /*67e0*/  @!UP0 UTMALDG.3D [UR16], [UR6], desc[UR24] ;  /* 0x00001810060085b4 */ /* 0x0003e20008011000 */
[----:B------:R-:W-:Y:S05]  /*67f0*/  VOTEU.ALL UP0, P1 ;  /* 0x0000000000ff7886 */ /* 0x000fea0000800000 */
[----:B------:R2:W-:Y:S01]  /*6800*/  @!UP0 UTMALDG.3D [UR8], [UR6], desc[UR24] ;  /* 0x00001808060085b4 */ /* 0x0005e20008011000 */
[----:B------:R4:W-:Y:S01]  /*6810*/  @!P1 SYNCS.ARRIVE.TRANS64.RED.A0TR RZ, [UR5+0x230], R7 ;  /* 0x00023007ffff99a7 */ /* 0x0009e20008300405 */
[----:B------:R-:W-:Y:S01]  /*6820*/  SYNCS.ARRIVE.TRANS64.RED.A1T0 RZ, [UR4], RZ ;  /* 0x000000ffffff79a7 */ /* 0x000fe20008100404 */
[----:B------:R-:W-:Y:S04]  /*6830*/  UIADD3 UR4, UPT, UPT, UR21, 0x1, URZ ;  /* 0x0000000115047890 */ /* 0x000fe8000fffe0ff */
[----:B------:R-:W-:Y:S04]  /*6840*/  UISETP.NE.AND UP0, UPT, UR4, 0x3, UPT ;  /* 0x000000030400788c */ /* 0x000fe8000bf05270 */
[----:B------:R-:W-:Y:S02]  /*6850*/  USEL UR5, URZ, 0x1, UP0 ;  /* 0x00000001ff057887 */ /* 0x000fe40008000000 */
[----:B-1----:R-:W-:Y:S04]  /*6860*/  UIADD3 UR20, UPT, UPT, UR14, UR28, URZ ;  /* 0x0000001c0e147290 */ /* 0x002fe8000fffe0ff */
[----:B------:R-:W-:Y:S01]  /*6870*/  LOP3.LUT R15, R15, UR5, RZ, 0x3c, !PT ;  /* 0x000000050f0f7c12 */ /* 0x000fe2000f8e3cff */
[----:B--2---:R-:W-:Y:S02]  /*6880*/  UIADD3 UR25, UPT, UPT, UR13, UR41, URZ ;  /* 0x000000290d197290 */ /* 0x004fe4000fffe0ff */
[----:B------:R-:W-:Y:S01]  /*6890*/  USEL UR12, UR4, URZ, UP0 ;  /* 0x000000ff040c7287 */ /* 0x000fe20008000000 */
[----:B------:R-:W-:Y:S11]  /*68a0*/  BRA.U UP1, `(.L_x_126) ;  /* 0xfffffff101ac7547 */ /* 0x000ff6000b83ffff */
[----:B------:R-:W-:Y:S01]  /*68b0*/  UIADD3 UR29, UPT, UPT, UR29, 0x248, URZ ;  /* 0x000002481d1d7890 */ /* 0x000fe2000fffe0ff */
[----:B------:R-:W-:-:S03]  /*68c0*/  SHF.L.U32 R2, R15, 0x1f, RZ ;  /* 0x0000001f0f027819 */ /* 0x000fc600000006ff */
[----:B------:R-:W-:-:S09]  /*68d0*/  ULEA UR4, UR12, UR29, 0x3 ;  /* 0x0000001d0c047291 */ /* 0x000fd2000f8e18ff */
[----:B------:R-:W1:Y:S02]  /*68e0*/  SYNCS.PHASECHK.TRANS64.TRYWAIT P0, [UR4], R2 ;  /* 0x00000002ff0075a7 */ /* 0x000e640008001104 */
[----:B-1----:R-:W-:Y:S05]  /*68f0*/  @!P0 BRA `(.L_x_127) ;  /* 0x0000003c00608947 */ /* 0x002fea0003800000 */
.L_x_264:
        /* <DEDUP_REMOVED lines=9> */
.L_x_266:
[----:B------:R-:W-:-:S04]  /*6990*/  UIADD3 UR4, UPT, UPT, UR4, 0x1, URZ ;  /* 0x0000000104047890 */ /* 0x000fc8000fffe0ff */
[----:B------:R-:W-:-:S04]  /*69a0*/  UISETP.NE.AND UP0, UPT, UR4, 0x3, UPT ;  /* 0x000000030400788c */ /* 0x000fc8000bf05270 */
[----:B------:R-:W-:Y:S02]  /*69b0*/  USEL UR5, URZ, 0x1, UP0 ;  /* 0x00000001ff057887 */ /* 0x000fe40008000000 */
[----:B------:R-:W-:-:S04]  /*69c0*/  USEL UR4, UR4, URZ, UP0 ;  /* 0x000000ff04047287 */ /* 0x000fc80008000000 */
[----:B------:R-:W-:Y:S01]  /*69d0*/  ULEA UR4, UR4, UR29, 0x3 ;  /* 0x0000001d04047291 */ /* 0x000fe2000f8e18ff */
[----:B-1----:R-:W-:-:S04]  /*69e0*/  LOP3.LUT R2, R15, UR5, RZ, 0x3c, !PT ;  /* 0x000000050f027c12 */ /* 0x002fc8000f8e3cff */
[----:B------:R-:W-:Y:S01]  /*69f0*/  SHF.L.U32 R2, R2, 0x1f, RZ ;  /* 0x0000001f02027819 */ /* 0x000fe200000006ff */
[----:B------:R-:W-:-:S07]  /*6a00*/  IMAD.U32 R0, RZ, RZ, UR4 ;  /* 0x00000004ff007e24 */ /* 0x000fce000f8e00ff */
.L_x_129:
[----:B-1----:R1:W2:Y:S02]  /*6a10*/  SYNCS.PHASECHK.TRANS64.TRYWAIT P0, [R0+URZ], R2 ;  /* 0x00000002000075a7 */ /* 0x0022a400080011ff */
[----:B--2---:R-:W-:Y:S05]  /*6a20*/  @!P0 NANOSLEEP.SYNCS 0x989680 ;  /* 0x009896800000895d */ /* 0x004fea0003900000 */
[----:B------:R-:W2:Y:S02]  /*6a30*/  @!P0 SYNCS.PHASECHK.TRANS64 P0, [R0+URZ], R2 ;  /* 0x00000002000085a7 */ /* 0x000ea400080010ff */
[----:B--2---:R-:W-:Y:S05]  /*6a40*/  @P0 EXIT ;  /* 0x000000000000094d */ /* 0x004fea0003800000 */
[----:B------:R-:W-:Y:S05]  /*6a50*/  BRA `(.L_x_129) ;  /* 0xfffffffc00ec7947 */ /* 0x000fea000383ffff */
.L_x_117:
[----:B------:R-:W-:-:S06]  /*6a60*/  UISETP.GE.AND UP0, UPT, UR13, 0x4, UPT ;  /* 0x000000040d00788c */ /* 0x000fcc000bf06270 */
[----:B------:R-:W-:-:S13]  /*6a70*/  PLOP3.LUT P0, PT, PT, PT, UP0, 0x80, 0x8 ;  /* 0x000000000008781c */ /* 0x000fda0003f0f008 */
[----:B------:R-:W-:Y:S05]  /*6a80*/  @!P0 EXIT ;  /* 0x000000000000894d */ /* 0x000fea0003800000 */
[----:B------:R-:W1:Y:S08]  /*6a90*/  S2UR UR4, SR_CgaCtaId ;  /* 0x00000000000479c3 */ /* 0x000e700000008800 */
[----:B------:R-:W-:Y:S01]  /*6aa0*/  BAR.SYNC.DEFER_BLOCKING 0x6, 0xa0 ;  /* 0x0182800000007b1d */ /* 0x000fe20000010000 */
[----:B------:R-:W-:Y:S01]  /*6ab0*/  IMAD.SHL.U32 R3, R47, 0x200000, RZ ;  /* 0x002000002f037824 */ /* 0x000fe200078e00ff */
[----:B------:R-:W-:Y:S01]  /*6ac0*/  CS2R R56, SRZ ;  /* 0x0000000000387805 */ /* 0x000fe2000001ff00 */
[----:B------:R-:W-:-:S02]  /*6ad0*/  IMAD.SHL.U32 R45, R58, 0x10, RZ ;  /* 0x000000103a2d7824 */ /* 0x000fc400078e00ff */
[C---:B------:R-:W-:Y:S01]  /*6ae0*/  IMAD.U32 R23, R58.reuse, 0x10000, RZ ;  /* 0x000100003a177824 */ /* 0x040fe200078e00ff */
[----:B------:R-:W-:Y:S02]  /*6af0*/  UMOV UR45, 0x400 ;  /* 0x00000400002d7882 */ /* 0x000fe40000000000 */
[----:B------:R-:W2:Y:S01]  /*6b00*/  LDC.64 R42, c[0x0][0x8b0] ;  /* 0x00022c00ff2a7b82 */ /* 0x000ea20000000a00 */
[----:B------:R-:W-:Y:S01]  /*6b10*/  IMAD.SHL.U32 R2, R58, 0x2, RZ ;  /* 0x000000023a027824 */ /* 0x000fe200078e00ff */
[----:B------:R-:W-:Y:S01]  /*6b20*/  LOP3.LUT R3, R3, 0x200000, RZ, 0xc0, !PT ;  /* 0x0020000003037812 */ /* 0x000fe200078ec0ff */
[----:B------:R-:W-:Y:S01]  /*6b30*/  IMAD.SHL.U32 R4, R47, 0x200, RZ ;  /* 0x000002002f047824 */ /* 0x000fe200078e00ff */
[C---:B------:R-:W-:Y:S01]  /*6b40*/  LOP3.LUT R5, R45.reuse, 0x40, RZ, 0xc0, !PT ;  /* 0x000000402d057812 */ /* 0x040fe200078ec0ff */
[----:B------:R-:W-:Y:S01]  /*6b50*/  IMAD.MOV.U32 R22, RZ, RZ, RZ ;  /* 0x000000ffff167224 */ /* 0x000fe200078e00ff */
[----:B------:R-:W-:Y:S01]  /*6b60*/  LOP3.LUT R44, R45, 0x5b0, RZ, 0xc0, !PT ;  /* 0x000005b02d2c7812 */ /* 0x000fe200078ec0ff */
[----:B------:R-:W-:Y:S01]  /*6b70*/  IMAD.MOV.U32 R55, RZ, RZ, RZ ;  /* 0x000000ffff377224 */ /* 0x000fe200078e00ff */
[----:B------:R-:W3:Y:S01]  /*6b80*/  LDC.64 R40, c[0x0][0x8a8] ;  /* 0x00022a00ff287b82 */ /* 0x000ee20000000a00 */
[----:B------:R-:W-:Y:S01]  /*6b90*/  LOP3.LUT R23, R3, 0x400000, R23, 0xf8, !PT ;  /* 0x0040000003177812 */ /* 0x000fe200078ef817 */
[----:B------:R-:W4:Y:S01]  /*6ba0*/  LDCU UR62, c[0x0][0x370] ;  /* 0x00006e00ff3e77ac */ /* 0x000f220008000800 */
[----:B------:R-:W-:-:S02]  /*6bb0*/  LOP3.LUT R2, R5, 0x8, R2, 0xf8, !PT ;  /* 0x0000000805027812 */ /* 0x000fc400078ef802 */
[----:B------:R-:W-:Y:S01]  /*6bc0*/  LOP3.LUT R44, R44, 0x200, R4, 0xf8, !PT ;  /* 0x000002002c2c7812 */ /* 0x000fe200078ef804 */
[----:B------:R-:W2:Y:S01]  /*6bd0*/  LDCU UR43, c[0x0][0xb0c] ;  /* 0x00016180ff2b77ac */ /* 0x000ea20008000800 */
[----:B------:R-:W-:Y:S02]  /*6be0*/  LOP3.LUT P0, RZ, R45, 0x40, RZ, 0xc0, !PT ;  /* 0x000000402dff7812 */ /* 0x000fe4000780c0ff */
[----:B------:R-:W-:Y:S01]  /*6bf0*/  LOP3.LUT R44, R44, R2, RZ, 0xfc, !PT ;  /* 0x000000022c2c7212 */ /* 0x000fe200078efcff */
[----:B-1----:R-:W-:Y:S01]  /*6c00*/  ULEA UR45, UR4, UR45, 0x18 ;  /* 0x0000002d042d7291 */ /* 0x002fe2000f8ec0ff */
[----:B------:R-:W-:Y:S01]  /*6c10*/  P2R R2, PR, RZ, 0x1 ;  /* 0x00000001ff027803 */ /* 0x000fe20000000000 */
[----:B------:R-:W1:Y:S01]  /*6c20*/  LDCU.64 UR4, c[0x0][0x890] ;  /* 0x00011200ff0477ac */ /* 0x000e620008000a00 */
[----:B------:R-:W-:Y:S01]  /*6c30*/  LOP3.LUT R58, R58, 0x60, RZ, 0xc0, !PT ;  /* 0x000000603a3a7812 */ /* 0x000fe200078ec0ff */
[----:B------:R-:W2:Y:S05]  /*6c40*/  LDCU UR39, c[0x0][0xb30] ;  /* 0x00016600ff2777ac */ /* 0x000eaa0008000800 */
[----:B------:R-:W4:Y:S01]  /*6c50*/  LDS R0, [UR45+0x320] ;  /* 0x0003202dff007984 */ /* 0x000f220008000800 */
[----:B------:R-:W2:Y:S01]  /*6c60*/  LDCU.64 UR60, c[0x0][0x888] ;  /* 0x00011100ff3c77ac */ /* 0x000ea20008000a00 */
[----:B------:R-:W2:Y:S01]  /*6c70*/  LDCU.64 UR40, c[0x0][0xb28] ;  /* 0x00016500ff2877ac */ /* 0x000ea20008000a00 */
[----:B------:R-:W2:Y:S01]  /*6c80*/  LDCU.128 UR56, c[0x0][0xb10] ;  /* 0x00016200ff3877ac */ /* 0x000ea20008000c00 */
[----:B-1----:R-:W-:Y:S01]  /*6c90*/  IMAD.U32 R49, RZ, RZ, UR4 ;  /* 0x00000004ff317e24 */ /* 0x002fe2000f8e00ff */
[----:B------:R-:W-:Y:S01]  /*6ca0*/  UIADD3 UR4, UPT, UPT, UR45, 0x400, URZ ;  /* 0x000004002d047890 */ /* 0x000fe2000fffe0ff */
[----:B------:R-:W-:Y:S01]  /*6cb0*/  IMAD.U32 R48, RZ, RZ, UR5 ;  /* 0x00000005ff307e24 */ /* 0x000fe2000f8e00ff */
[----:B------:R-:W1:Y:S01]  /*6cc0*/  LDCU UR55, c[0x0][0x374] ;  /* 0x00006e80ff3777ac */ /* 0x000e620008000800 */
[----:B------:R-:W-:Y:S01]  /*6cd0*/  UMOV UR54, 0x1 ;  /* 0x0000000100367882 */ /* 0x000fe20000000000 */
[----:B------:R-:W-:Y:S01]  /*6ce0*/  UMOV UR47, URZ ;  /* 0x000000ff002f7c82 */ /* 0x000fe20008000000 */
[----:B------:R-:W-:Y:S01]  /*6cf0*/  UMOV UR53, URZ ;  /* 0x000000ff00357c82 */ /* 0x000fe20008000000 */
[----:B------:R-:W-:Y:S01]  /*6d00*/  UMOV UR52, URZ ;  /* 0x000000ff00347c82 */ /* 0x000fe20008000000 */
[----:B----4-:R-:W-:-:S02]  /*6d10*/  IMAD.IADD R23, R0, 0x1, R23 ;  /* 0x0000000100177824 */ /* 0x010fc400078e0217 */
[----:B-123--:R-:W-:-:S07]  /*6d20*/  IMAD.U32 R0, RZ, RZ, UR4 ;  /* 0x00000004ff007e24 */ /* 0x00efce000f8e00ff */
.L_x_160:
[C---:B------:R-:W-:Y:S02]  /*6d30*/  LEA R3, R55.reuse, UR45, 0x3 ;  /* 0x0000002d37037c11 */ /* 0x040fe4000f8e18ff */
[----:B------:R-:W-:Y:S02]  /*6d40*/  SHF.L.U32 R0, R56, 0x1f, RZ ;  /* 0x0000001f38007819 */ /* 0x000fe400000006ff */
[----:B------:R-:W-:Y:S02]  /*6d50*/  LEA R4, R55, UR45, 0x4 ;  /* 0x0000002d37047c11 */ /* 0x000fe4000f8e20ff */
[----:B------:R-:W1:Y:S02]  /*6d60*/  SYNCS.PHASECHK.TRANS64.TRYWAIT P0, [R3+URZ+0x270], R0 ;  /* 0x00027000030075a7 */ /* 0x000e6400080011ff */
[----:B-1----:R-:W-:Y:S05]  /*6d70*/  @!P0 BRA `(.L_x_130) ;  /* 0x0000003800708947 */ /* 0x002fea0003800000 */
.L_x_267:
[----:B------:R-:W2:Y:S01]  /*6d80*/  LDS.128 R4, [R4+0x300] ;  /* 0x0003000004047984 */ /* 0x000ea20000000c00 */
[----:B------:R-:W-:Y:S01]  /*6d90*/  UISETP.GE.AND UP0, UPT, UR42, 0x1, UPT ;  /* 0x000000012a00788c */ /* 0x000fe2000bf06270 */
[----:B------:R-:W-:Y:S01]  /*6da0*/  @!PT LDS RZ, [RZ] ;  /* 0x00000000fffff984 */ /* 0x000fe20000000800 */
[----:B------:R-:W-:Y:S01]  /*6db0*/  @!PT LDS RZ, [RZ] ;  /* 0x00000000fffff984 */ /* 0x000fe20000000800 */
[----:B------:R-:W-:Y:S01]  /*6dc0*/  @!PT LDS RZ, [RZ] ;  /* 0x00000000fffff984 */ /* 0x000fe20000000800 */
[----:B------:R-:W-:Y:S01]  /*6dd0*/  @!PT LDS RZ, [RZ] ;  /* 0x00000000fffff984 */ /* 0x000fe20000000800 */
[----:B------:R3:W-:Y:S06]  /*6de0*/  MEMBAR.ALL.CTA ;  /* 0x0000000000007992 */ /* 0x0007ec0000008000 */
[----:B---3--:R-:W3:Y:S01]  /*6df0*/  FENCE.VIEW.ASYNC.S ;  /* 0x00000000000073c6 */ /* 0x008ee20000000000 */
[----:B--2---:R-:W-:Y:S11]  /*6e00*/  LOP3.LUT P0, RZ, R6, 0x1, RZ, 0xc0, !PT ;  /* 0x0000000106ff7812 */ /* 0x004ff6000780c0ff */
[----:B------:R-:W-:Y:S02]  /*6e10*/  @!UPT UIADD3 URZ, UPT, UPT, URZ, URZ, URZ ;  /* 0x000000fffffff290 */ /* 0x000fe4000fffe0ff */
[----:B---3--:R-:W-:Y:S01]  /*6e20*/  VOTEU.ANY UP1, P0 ;  /* 0x0000000000ff7886 */ /* 0x008fe20000020100 */
[----:B------:R-:W-:Y:S01]  /*6e30*/  PLOP3.LUT P0, PT, PT, PT, UP1, 0x80, 0x8 ;  /* 0x000000000008781c */ /* 0x000fe20003f0f018 */
[----:B------:R-:W-:Y:S06]  /*6e40*/  UP2UR UR4, UPR, URZ, 0x2 ;  /* 0x00000002ff047883 */ /* 0x000fec0008000000 */
[----:B------:R-:W-:Y:S06]  /*6e50*/  IMAD.U32 R59, RZ, RZ, UR4 ;  /* 0x00000004ff3b7e24 */ /* 0x000fec000f8e00ff */
[----:B-1----:R-:W-:Y:S02]  /*6e60*/  @P0 SHF.R.U32.HI R0, RZ, 0x10, R5 ;  /* 0x00000010ff000819 */ /* 0x002fe40000011605 */
        /* <DEDUP_REMOVED lines=12> */
[----:B------:R-:W2:Y:S01]  /*6f30*/  LDCU UR12, c[0x0][0xb20] ;  /* 0x00016400ff0c77ac */ /* 0x000ea20008000800 */
[----:B------:R-:W-:Y:S02]  /*6f40*/  UIMAD.WIDE.U32 UR4, UR55, UR59, URZ ;  /* 0x0000003b370472a5 */ /* 0x000fe4000f8e00ff */
[----:B------:R-:W-:Y:S02]  /*6f50*/  UIMAD.WIDE.U32 UR6, UR62, UR56, URZ ;  /* 0x000000383e0672a5 */ /* 0x000fe4000f8e00ff */
[----:B------:R-:W-:Y:S02]  /*6f60*/  UISETP.NE.AND UP0, UPT, UR58, 0x1, UPT ;  /* 0x000000013a00788c */ /* 0x000fe4000bf05270 */
[----:B------:R-:W-:Y:S02]  /*6f70*/  UIMAD.WIDE.U32 UR8, UR37, UR59, URZ ;  /* 0x0000003b250872a5 */ /* 0x000fe4000f8e00ff */
[----:B------:R-:W-:Y:S02]  /*6f80*/  UIMAD.WIDE.U32 UR10, UR38, UR56, URZ ;  /* 0x00000038260a72a5 */ /* 0x000fe4000f8e00ff */
[----:B------:R-:W-:Y:S02]  /*6f90*/  UISETP.NE.AND UP1, UPT, UR43, 0x1, UPT ;  /* 0x000000012b00788c */ /* 0x000fe4000bf25270 */
[----:B------:R-:W-:Y:S01]  /*6fa0*/  UISETP.NE.AND UP2, UPT, UR42, 0x1, UPT ;  /* 0x000000012a00788c */ /* 0x000fe2000bf45270 */
[----:B------:R-:W-:Y:S02]  /*6fb0*/  UMOV UR4, UR5 ;  /* 0x0000000500047c82 */ /* 0x000fe40008000000 */
[----:B--2---:R-:W-:Y:S03]  /*6fc0*/  USHF.R.U32.HI UR5, URZ, UR12, UR4 ;  /* 0x0000000cff057299 */ /* 0x004fe60008011604 */
[----:B------:R-:W-:Y:S02]  /*6fd0*/  UMOV UR4, UR7 ;  /* 0x0000000700047c82 */ /* 0x000fe40008000000 */
[----:B------:R-:W-:Y:S02]  /*6fe0*/  USHF.R.U32.HI UR7, URZ, UR57, UR4 ;  /* 0x00000039ff077299 */ /* 0x000fe40008011604 */
[----:B------:R-:W-:Y:S02]  /*6ff0*/  USEL UR4, UR55, UR5, !UP0 ;  /* 0x0000000537047287 */ /* 0x000fe4000c000000 */
[----:B------:R-:W-:Y:S01]  /*7000*/  USEL UR7, UR62, UR7, !UP1 ;  /* 0x000000073e077287 */ /* 0x000fe2000c800000 */
[----:B------:R-:W-:Y:S01]  /*7010*/  UMOV UR5, UR9 ;  /* 0x0000000900057c82 */ /* 0x000fe20008000000 */
[----:B------:R-:W-:Y:S02]  /*7020*/  UIMAD.WIDE.U32 UR8, UR4, UR40, URZ ;  /* 0x00000028040872a5 */ /* 0x000fe4000f8e00ff */
[----:B------:R-:W-:Y:S03]  /*7030*/  USHF.R.U32.HI UR6, URZ, UR12, UR5 ;  /* 0x0000000cff067299 */ /* 0x000fe60008011605 */
[----:B------:R-:W-:Y:S01]  /*7040*/  UMOV UR5, UR11 ;  /* 0x0000000b00057c82 */ /* 0x000fe20008000000 */
[----:B------:R-:W-:Y:S02]  /*7050*/  UIMAD.WIDE.U32 UR10, UR7, UR40, URZ ;  /* 0x00000028070a72a5 */ /* 0x000fe4000f8e00ff */
[----:B------:R-:W-:Y:S02]  /*7060*/  USHF.R.U32.HI UR12, URZ, UR57, UR5 ;  /* 0x00000039ff0c7299 */ /* 0x000fe40008011605 */
[----:B------:R-:W-:Y:S01]  /*7070*/  USEL UR6, UR37, UR6, !UP0 ;  /* 0x0000000625067287 */ /* 0x000fe2000c000000 */
[----:B------:R-:W-:Y:S02]  /*7080*/  UMOV UR5, UR9 ;  /* 0x0000000900057c82 */ /* 0x000fe40008000000 */
[----:B------:R-:W-:Y:S01]  /*7090*/  UMOV UR10, UR11 ;  /* 0x0000000b000a7c82 */ /* 0x000fe20008000000 */
[----:B------:R-:W-:Y:S02]  /*70a0*/  @UP2 USHF.R.U32.HI UR4, URZ, UR41, UR5 ;  /* 0x00000029ff042299 */ /* 0x000fe40008011605 */
[----:B------:R-:W-:Y:S02]  /*70b0*/  @UP2 USHF.R.U32.HI UR7, URZ, UR41, UR10 ;  /* 0x00000029ff072299 */ /* 0x000fe4000801160a */
[----:B------:R-:W-:Y:S02]  /*70c0*/  UIMAD UR4, UR42, UR4, URZ ;  /* 0x000000042a0472a4 */ /* 0x000fe4000f8e02ff */
[----:B------:R-:W-:Y:S02]  /*70d0*/  UIMAD.WIDE.U32 UR10, UR6, UR40, URZ ;  /* 0x00000028060a72a5 */ /* 0x000fe4000f8e00ff */
[----:B------:R-:W-:Y:S02]  /*70e0*/  USEL UR5, UR38, UR12, !UP1 ;  /* 0x0000000c26057287 */ /* 0x000fe4000c800000 */
[----:B------:R-:W-:Y:S02]  /*70f0*/  UIMAD UR8, UR42, UR7, URZ ;  /* 0x000000072a0872a4 */ /* 0x000fe4000f8e02ff */
[----:B------:R-:W-:Y:S03]  /*7100*/  UISETP.GE.AND UP0, UPT, UR6, UR4, UPT ;  /* 0x000000040600728c */ /* 0x000fe6000bf06270 */
[----:B------:R-:W-:Y:S01]  /*7110*/  UMOV UR4, UR11 ;  /* 0x0000000b00047c82 */ /* 0x000fe20008000000 */
[----:B------:R-:W-:Y:S02]  /*7120*/  UISETP.GE.OR UP0, UPT, UR5, UR8, UP0 ;  /* 0x000000080500728c */ /* 0x000fe40008706670 */
[----:B------:R-:W-:Y:S02]  /*7130*/  USHF.R.U32.HI UR4, URZ, UR41, UR4 ;  /* 0x00000029ff047299 */ /* 0x000fe40008011604 */
[----:B------:R-:W-:Y:S02]  /*7140*/  UIMAD.WIDE.U32 UR8, UR5, UR40, URZ ;  /* 0x00000028050872a5 */ /* 0x000fe4000f8e00ff */
[----:B------:R-:W-:Y:S02]  /*7150*/  USEL UR11, UR6, UR4, !UP2 ;  /* 0x00000004060b7287 */ /* 0x000fe4000d000000 */
[----:B------:R-:W-:Y:S02]  /*7160*/  UIADD3 UR8, UPT, UPT, -UR5, URZ, URZ ;  /* 0x000000ff05087290 */ /* 0x000fe4000fffe1ff */
[----:B------:R-:W-:Y:S01]  /*7170*/  UIADD3 UR10, UPT, UPT, -UR11, URZ, URZ ;  /* 0x000000ff0b0a7290 */ /* 0x000fe2000fffe1ff */
[----:B------:R-:W-:Y:S01]  /*7180*/  @!UP0 UMOV UR4, UR9 ;  /* 0x0000000900048c82 */ /* 0x000fe20008000000 */
[----:B------:R-:W-:Y:S02]  /*7190*/  UIADD3 UR9, UPT, UPT, -UR6, URZ, URZ ;  /* 0x000000ff06097290 */ /* 0x000fe4000fffe1ff */
[----:B------:R-:W-:Y:S02]  /*71a0*/  @!UP0 USHF.R.U32.HI UR4, URZ, UR41, UR4 ;  /* 0x00000029ff048299 */ /* 0x000fe40008011604 */
[----:B------:R-:W-:Y:S02]  /*71b0*/  UIMAD UR10, UR42, UR10, UR6 ;  /* 0x0000000a2a0a72a4 */ /* 0x000fe4000f8e0206 */
[----:B------:R-:W-:Y:S04]  /*71c0*/  @!UP0 USEL UR4, UR5, UR4, !UP2 ;  /* 0x0000000405048287 */ /* 0x000fe8000d000000 */
[----:B------:R-:W-:Y:S02]  /*71d0*/  @!UP0 UIMAD UR10, UR7, UR10, UR4 ;  /* 0x0000000a070a82a4 */ /* 0x000fe4000f8e0204 */
[----:B------:R-:W-:Y:S02]  /*71e0*/  @!UP0 UIADD3 UR11, UPT, UPT, UR11, -UR4, URZ ;  /* 0x800000040b0b8290 */ /* 0x000fe4000fffe0ff */
[----:B------:R-:W-:Y:S02]  /*71f0*/  UIMAD UR7, UR43, UR8, UR38 ;  /* 0x000000082b0772a4 */ /* 0x000fe4000f8e0226 */
[----:B------:R-:W-:Y:S02]  /*7200*/  @!UP0 UIMAD UR6, UR11, UR42, UR5 ;  /* 0x0000002a0b0682a4 */ /* 0x000fe4000f8e0205 */
[----:B------:R-:W-:Y:S01]  /*7210*/  UIMAD UR4, UR58, UR9, UR37 ;  /* 0x000000093a0472a4 */ /* 0x000fe2000f8e0225 */
[----:B------:R-:W-:Y:S02]  /*7220*/  @!UP0 UMOV UR5, UR10 ;  /* 0x0000000a00058c82 */ /* 0x000fe40008000000 */
[----:B------:R-:W-:Y:S02]  /*7230*/  UIMAD UR38, UR5, UR43, UR7 ;  /* 0x0000002b052672a4 */ /* 0x000fe4000f8e0207 */
[----:B------:R-:W-:Y:S11]  /*7240*/  UIMAD UR37, UR6, UR58, UR4 ;  /* 0x0000003a062572a4 */ /* 0x000ff6000f8e0204 */
[----:B------:R-:W-:Y:S01]  /*7250*/  @!UPT UIADD3 URZ, UPT, UPT, URZ, URZ, URZ ;  /* 0x000000fffffff290 */ /* 0x000fe2000fffe0ff */
.L_x_131:
[----:B------:R-:W-:Y:S01]  /*7260*/  UISETP.NE.AND UP0, UPT, UR39, 0x1, UPT ;  /* 0x000000012700788c */ /* 0x000fe2000bf05270 */
[----:B------:R-:W-:Y:S01]  /*7270*/  IADD3 R55, PT, PT, R55, 0x1, RZ ;  /* 0x0000000137377810 */ /* 0x000fe20007ffe0ff */
[----:B------:R-:W-:Y:S02]  /*7280*/  UIADD3 UR11, UPT, UPT, UR45, 0x400, URZ ;  /* 0x000004002d0b7890 */ /* 0x000fe4000fffe0ff */
[----:B------:R-:W-:Y:S02]  /*7290*/  USHF.L.U32 UR50, UR20, 0x6, URZ ;  /* 0x0000000614327899 */ /* 0x000fe400080006ff */
[----:B------:R-:W-:Y:S05]  /*72a0*/  USHF.L.U32 UR49, UR25, 0x6, URZ ;  /* 0x0000000619317899 */ /* 0x000fea00080006ff */
[----:B------:R-:W2:Y:S01]  /*72b0*/  @!UP0 LDCU.128 UR12, c[0x0][0xb10] ;  /* 0x00016200ff0c87ac */ /* 0x000ea20008000c00 */
[----:B------:R-:W3:Y:S01]  /*72c0*/  @!UP0 LDCU UR5, c[0x0][0xb0c] ;  /* 0x00016180ff0587ac */ /* 0x000ee20008000800 */
[----:B------:R-:W4:Y:S01]  /*72d0*/  @!UP0 LDCU UR10, c[0x0][0xb20] ;  /* 0x00016400ff0a87ac */ /* 0x000f220008000800 */
[----:B--2---:R-:W-:Y:S02]  /*72e0*/  UIMAD.WIDE.U32 UR8, UR38, UR12, URZ ;  /* 0x0000000c260872a5 */ /* 0x004fe4000f8e00ff */
[----:B------:R-:W-:Y:S02]  /*72f0*/  UIMAD.WIDE.U32 UR6, UR37, UR15, URZ ;  /* 0x0000000f250672a5 */ /* 0x000fe4000f8e00ff */
[----:B------:R-:W-:Y:S03]  /*7300*/  @!UP0 UISETP.NE.AND UP1, UPT, UR14, 0x1, UPT ;  /* 0x000000010e00888c */ /* 0x000fe6000bf25270 */
[----:B------:R-:W-:Y:S01]  /*7310*/  @!UP0 UMOV UR4, UR9 ;  /* 0x0000000900048c82 */ /* 0x000fe20008000000 */
[----:B---3--:R-:W-:Y:S02]  /*7320*/  @!UP0 UISETP.NE.AND UP2, UPT, UR5, 0x1, UPT ;  /* 0x000000010500888c */ /* 0x008fe4000bf45270 */
[----:B------:R-:W-:Y:S01]  /*7330*/  @!UP0 USHF.R.U32.HI UR4, URZ, UR13, UR4 ;  /* 0x0000000dff048299 */ /* 0x000fe20008011604 */
[----:B------:R-:W-:Y:S02]  /*7340*/  @!UP0 UMOV UR6, UR7 ;  /* 0x0000000700068c82 */ /* 0x000fe40008000000 */
[----:B----4-:R-:W-:Y:S02]  /*7350*/  @!UP0 USHF.R.U32.HI UR6, URZ, UR10, UR6 ;  /* 0x0000000aff068299 */ /* 0x010fe40008011606 */
[----:B------:R-:W-:Y:S02]  /*7360*/  @!UP0 USEL UR7, UR38, UR4, !UP2 ;  /* 0x0000000426078287 */ /* 0x000fe4000d000000 */
[----:B------:R-:W-:Y:S04]  /*7370*/  @!UP0 USEL UR6, UR37, UR6, !UP1 ;  /* 0x0000000625068287 */ /* 0x000fe8000c800000 */
[----:B------:R-:W-:Y:S02]  /*7380*/  @!UP0 UIADD3 UR4, UPT, UPT, -UR7, UR6, URZ ;  /* 0x0000000607048290 */ /* 0x000fe4000fffe1ff */
[----:B------:R-:W-:Y:S02]  /*7390*/  @!UP0 UIADD3 UR6, UPT, UPT, UR7, -UR6, URZ ;  /* 0x8000000607068290 */ /* 0x000fe4000fffe0ff */
[----:B------:R-:W-:Y:S02]  /*73a0*/  @!UP0 UIMAD UR38, UR4, UR5, UR38 ;  /* 0x00000005042682a4 */ /* 0x000fe4000f8e0226 */
[----:B------:R-:W-:Y:S02]  /*73b0*/  @!UP0 UIMAD UR37, UR6, UR14, UR37 ;  /* 0x0000000e062582a4 */ /* 0x000fe4000f8e0225 */
[----:B------:R-:W-:Y:S09]  /*73c0*/  ULOP3.LUT UP0, URZ, UR11, 0x90, URZ, 0xc0, !UPT ;  /* 0x000000900bff7892 */ /* 0x000ff2000f80c0ff */
[----:B------:R-:W-:Y:S05]  /*73d0*/  BRA.U !UP0, `(.L_x_132) ;  /* 0x00000001087c7547 */ /* 0x000fea000b800000 */
[----:B------:R-:W2:Y:S01]  /*73e0*/  LDCU.64 UR8, c[0x4][0x80] ;  /* 0x01001000ff0877ac */ /* 0x000ea20008000a00 */
[----:B------:R-:W-:Y:S01]  /*73f0*/  MOV R2, 0x0 ;  /* 0x0000000000027802 */ /* 0x000fe20000000f00 */
[----:B------:R-:W-:Y:S02]  /*7400*/  HFMA2 R12, -RZ, RZ, 0, 5.9604644775390625e-08 ;  /* 0x00000001ff0c7431 */ /* 0x000fe400000001ff */
[----:B------:R-:W-:Y:S01]  /*7410*/  IMAD.MOV.U32 R8, RZ, RZ, 0x70 ;  /* 0x00000070ff087424 */ /* 0x000fe200078e00ff */
[----:B------:R3:W4:Y:S01]  /*7420*/  LDC.64 R14, c[0x4][R2] ;  /* 0x01000000020e7b82 */ /* 0x0007220000000a00 */
[----:B------:R-:W1:Y:S01]  /*7430*/  LDCU.64 UR6, c[0x4][0x88] ;  /* 0x01001100ff0677ac */ /* 0x000e620008000a00 */
[----:B------:R-:W-:Y:S01]  /*7440*/  IMAD.MOV.U32 R13, RZ, RZ, RZ ;  /* 0x000000ffff0d7224 */ /* 0x000fe200078e00ff */
[----:B------:R-:W1:Y:S01]  /*7450*/  LDCU.64 UR4, c[0x4][0x8] ;  /* 0x01000100ff0477ac */ /* 0x000e620008000a00 */
[----:B--2---:R-:W-:Y:S01]  /*7460*/  MOV R5, UR9 ;  /* 0x0000000900057c02 */ /* 0x004fe20008000f00 */
[----:B------:R-:W-:Y:S01]  /*7470*/  IMAD.U32 R4, RZ, RZ, UR8 ;  /* 0x00000008ff047e24 */ /* 0x000fe2000f8e00ff */
[----:B-1----:R-:W-:Y:S01]  /*7480*/  MOV R7, UR7 ;  /* 0x0000000700077c02 */ /* 0x002fe20008000f00 */
[----:B------:R-:W-:Y:S01]  /*7490*/  IMAD.U32 R6, RZ, RZ, UR6 ;  /* 0x00000006ff067e24 */ /* 0x000fe2000f8e00ff */
[----:B------:R-:W-:Y:S01]  /*74a0*/  MOV R11, UR5 ;  /* 0x00000005000b7c02 */ /* 0x000fe20008000f00 */
[----:B------:R-:W-:Y:S02]  /*74b0*/  IMAD.U32 R10, RZ, RZ, UR4 ;  /* 0x00000004ff0a7e24 */ /* 0x000fe4000f8e00ff */
[----:B------:R-:W-:Y:S07]  /*74c0*/  LEPC R20, `(.L_x_133) ;  /* 0x000000001014794e */ /* 0x000fee0000000000 */
[----:B---345:R-:W-:Y:S05]  /*74d0*/  CALL.ABS.NOINC R14 ;  /* 0x000000000e007343 */ /* 0x038fea0003c00000 */
.L_x_133:
[----:B------:R-:W1:Y:S01]  /*74e0*/  LDCU.64 UR8, c[0x4][0x80] ;  /* 0x01001000ff0877ac */ /* 0x000e620008000a00 */
[----:B------:R-:W2:Y:S01]  /*74f0*/  LDC.64 R2, c[0x4][R2] ;  /* 0x0100000002027b82 */ /* 0x000ea20000000a00 */
[----:B------:R-:W-:Y:S02]  /*7500*/  HFMA2 R12, -RZ, RZ, 0, 5.9604644775390625e-08 ;  /* 0x00000001ff0c7431 */ /* 0x000fe400000001ff */
[----:B------:R-:W-:Y:S02]  /*7510*/  IMAD.MOV.U32 R8, RZ, RZ, 0x70 ;  /* 0x00000070ff087424 */ /* 0x000fe400078e00ff */
[----:B------:R-:W-:Y:S01]  /*7520*/  IMAD.MOV.U32 R13, RZ, RZ, RZ ;  /* 0x000000ffff0d7224 */ /* 0x000fe200078e00ff */
[----:B------:R-:W3:Y:S01]  /*7530*/  LDCU.64 UR6, c[0x4][0x88] ;  /* 0x01001100ff0677ac */ /* 0x000ee20008000a00 */
[----:B------:R-:W4:Y:S01]  /*7540*/  LDCU.64 UR4, c[0x4][0x8] ;  /* 0x01000100ff0477ac */ /* 0x000f220008000a00 */
[----:B-1----:R-:W-:Y:S02]  /*7550*/  MOV R4, UR8 ;  /* 0x0000000800047c02 */ /* 0x002fe40008000f00 */
[----:B------:R-:W-:Y:S02]  /*7560*/  MOV R5, UR9 ;  /* 0x0000000900057c02 */ /* 0x000fe40008000f00 */
[----:B---3--:R-:W-:Y:S01]  /*7570*/  MOV R7, UR7 ;  /* 0x0000000700077c02 */ /* 0x008fe20008000f00 */
[----:B------:R-:W-:Y:S01]  /*7580*/  IMAD.U32 R6, RZ, RZ, UR6 ;  /* 0x00000006ff067e24 */ /* 0x000fe2000f8e00ff */
[----:B----4-:R-:W-:Y:S01]  /*7590*/  MOV R11, UR5 ;  /* 0x00000005000b7c02 */ /* 0x010fe20008000f00 */
[----:B------:R-:W-:Y:S02]  /*75a0*/  IMAD.U32 R10, RZ, RZ, UR4 ;  /* 0x00000004ff0a7e24 */ /* 0x000fe4000f8e00ff */
[----:B------:R-:W-:Y:S07]  /*75b0*/  LEPC R20, `(.L_x_132) ;  /* 0x000000001014794e */ /* 0x000fee0000000000 */
[----:B--2---:R-:W-:Y:S05]  /*75c0*/  CALL.ABS.NOINC R2 ;  /* 0x0000000002007343 */ /* 0x004fea0003c00000 */
.L_x_132:
[----:B------:R-:W-:Y:S02]  /*75d0*/  R2UR UR6, R52 ;  /* 0x00000000340672ca */ /* 0x000fe400000e0000 */
[----:B------:R-:W-:Y:S02]  /*75e0*/  R2UR UR5, R49 ;  /* 0x00000000310572ca */ /* 0x000fe400000e0000 */
[----:B------:R-:W-:Y:S02]  /*75f0*/  R2UR UR4, R48 ;  /* 0x00000000300472ca */ /* 0x000fe400000e0000 */
[----:B------:R-:W-:Y:S02]  /*7600*/  ISETP.NE.U32.AND P4, PT, R42, RZ, PT ;  /* 0x000000ff2a00720c */ /* 0x000fe40003f85070 */
[----:B------:R-:W-:Y:S02]  /*7610*/  ISETP.NE.U32.AND P2, PT, RZ, UR60, PT ;  /* 0x0000003cff007c0c */ /* 0x000fe4000bf45070 */
[----:B------:R-:W-:Y:S02]  /*7620*/  ISETP.NE.AND.EX P4, PT, R43, RZ, PT, P4 ;  /* 0x000000ff2b00720c */ /* 0x000fe40003f85340 */
[----:B------:R-:W-:Y:S01]  /*7630*/  ISETP.NE.AND.EX P2, PT, RZ, UR61, PT, P2 ;  /* 0x0000003dff007c0c */ /* 0x000fe2000bf45320 */
[----:B------:R-:W-:Y:S02]  /*7640*/  UISETP.NE.AND UP2, UPT, UR6, URZ, UPT ;  /* 0x000000ff0600728c */ /* 0x000fe4000bf45270 */
[----:B------:R-:W-:Y:S04]  /*7650*/  UISETP.NE.U32.AND UP0, UPT, UR5, URZ, UPT ;  /* 0x000000ff0500728c */ /* 0x000fe8000bf05070 */
[----:B------:R-:W-:Y:S01]  /*7660*/  UISETP.NE.AND.EX UP1, UPT, UR4, URZ, UPT, UP0 ;  /* 0x000000ff0400728c */ /* 0x000fe2000bf25300 */
[----:B------:R-:W-:Y:S01]  /*7670*/  PLOP3.LUT P1, PT, PT, PT, UP2, 0x80, 0x8 ;  /* 0x000000000008781c */ /* 0x000fe20003f2f028 */
[----:B------:R-:W-:Y:S03]  /*7680*/  UPLOP3.LUT UP0, UPT, UPT, UPT, UPT, 0x40, 0x4 ;  /* 0x000000000004789c */ /* 0x000fe60003f0e870 */
[----:B------:R-:W-:Y:S06]  /*7690*/  @UP2 UPLOP3.LUT UP0, UPT, UPT, UPT, UP1, 0x80, 0x8 ;  /* 0x000000000008289c */ /* 0x000fec0003f0f010 */
[----:B------:R-:W-:Y:S01]  /*76a0*/  PLOP3.LUT P0, PT, PT, PT, UP0, 0x80, 0x8 ;  /* 0x000000000008781c */ /* 0x000fe20003f0f008 */
[----:B------:R-:W-:Y:S01]  /*76b0*/  @!UPT UIADD3 URZ, UPT, UPT, URZ, URZ, URZ ;  /* 0x000000fffffff290 */ /* 0x000fe2000fffe0ff */
[----:B------:R-:W-:Y:S11]  /*76c0*/  BRA.U !UP1, `(.L_x_134) ;  /* 0x0000000109407547 */ /* 0x000ff6000b800000 */
[----:B------:R-:W-:Y:S01]  /*76d0*/  UISETP.NE.U32.AND UP0, UPT, UR60, URZ, UPT ;  /* 0x000000ff3c00728c */ /* 0x000fe2000bf05070 */
[----:B------:R-:W-:Y:S01]  /*76e0*/  R2UR UR6, R49 ;  /* 0x00000000310672ca */ /* 0x000fe200000e0000 */
[----:B------:R-:W2:Y:S01]  /*76f0*/  LDCU.64 UR8, c[0x0][0x358] ;  /* 0x00006b00ff0877ac */ /* 0x000ea20008000a00 */
[----:B------:R-:W-:Y:S02]  /*7700*/  HFMA2 R46, -RZ, RZ, 0, 5.9604644775390625e-08 ;  /* 0x00000001ff2e7431 */ /* 0x000fe400000001ff */
[----:B-1----:R-:W-:Y:S01]  /*7710*/  IMAD.MOV.U32 R0, RZ, RZ, 0x1 ;  /* 0x00000001ff007424 */ /* 0x002fe200078e00ff */
[----:B------:R-:W-:Y:S06]  /*7720*/  UISETP.NE.AND.EX UP0, UPT, UR61, URZ, UPT, UP0 ;  /* 0x000000ff3d00728c */ /* 0x000fec000bf05300 */
[----:B------:R-:W-:Y:S05]  /*7730*/  PLOP3.LUT P3, PT, PT, PT, UP0, 0x80, 0x8 ;  /* 0x000000000008781c */ /* 0x000fea0003f6f008 */
[----:B------:R-:W1:Y:S01]  /*7740*/  @UP0 LDCU.64 UR4, c[0x0][0x888] ;  /* 0x00011100ff0407ac */ /* 0x000e620008000a00 */
[----:B------:R-:W-:Y:S07]  /*7750*/  @UP0 UIMAD UR6, UR36, UR6, URZ ;  /* 0x00000006240602a4 */ /* 0x000fee000f8e02ff */
[----:B------:R-:W-:Y:S01]  /*7760*/  @!P3 PRMT R46, R0, 0x7610, R46 ;  /* 0x00007610002eb816 */ /* 0x000fe2000000002e */
[----:B-1----:R-:W-:Y:S06]  /*7770*/  @UP0 UIMAD.WIDE UR4, UR6, 0x4, UR4 ;  /* 0x00000004060408a5 */ /* 0x002fec000f8e0204 */
[----:B-----5:R-:W-:Y:S02]  /*7780*/  IMAD.U32 R26, RZ, RZ, UR4 ;  /* 0x00000004ff1a7e24 */ /* 0x020fe4000f8e00ff */
[----:B------:R-:W-:Y:S03]  /*7790*/  IMAD.U32 R27, RZ, RZ, UR5 ;  /* 0x00000005ff1b7e24 */ /* 0x000fe6000f8e00ff */
[----:B------:R-:W1:Y:S02]  /*77a0*/  @!UP0 LDCU UR4, c[0x0][0x880] ;  /* 0x00011000ff0487ac */ /* 0x000e640008000800 */
[----:B--2---:R2:W5:Y:S02]  /*77b0*/  @P3 LDG.E R26, desc[UR8][R26.64] ;  /* 0x000000081a1a3981 */ /* 0x004564000c1e1900 */
[----:B-12---:R-:W-:Y:S02]  /*77c0*/  @!P3 MOV R26, UR4 ;  /* 0x00000004001abc02 */ /* 0x006fe40008000f00 */
.L_x_134:
[----:B------:R-:W-:Y:S05]  /*77d0*/  @!P4 BRA `(.L_x_135) ;  /* 0x000000000024c947 */ /* 0x000fea0003800000 */
[----:B------:R-:W-:Y:S01]  /*77e0*/  ISETP.NE.U32.AND P3, PT, R40, RZ, PT ;  /* 0x000000ff2800720c */ /* 0x000fe20003f65070 */
[----:B------:R-:W2:Y:S03]  /*77f0*/  LDCU.64 UR4, c[0x0][0x358] ;  /* 0x00006b00ff0477ac */ /* 0x000ea60008000a00 */
[----:B------:R-:W-:Y:S11]  /*7800*/  ISETP.NE.AND.EX P3, PT, R41, RZ, PT, P3 ;  /* 0x000000ff2900720c */ /* 0x000ff60003f65330 */
[----:B------:R-:W-:Y:S02]  /*7810*/  @!UPT UIADD3 URZ, UPT, UPT, URZ, URZ, URZ ;  /* 0x000000fffffff290 */ /* 0x000fe4000fffe0ff */
[----:B------:R-:W3:Y:S01]  /*7820*/  @P3 LDC.64 R2, c[0x0][0x8a8] ;  /* 0x00022a00ff023b82 */ /* 0x000ee20000000a00 */
[----:B-1----:R-:W-:Y:S04]  /*7830*/  @P3 IMAD R0, R42, UR36, RZ ;  /* 0x000000242a003c24 */ /* 0x002fe8000f8e02ff */
[----:B---3--:R-:W-:Y:S05]  /*7840*/  @P3 IMAD.WIDE R2, R0, 0x4, R2 ;  /* 0x0000000400023825 */ /* 0x008fea00078e0202 */
[----:B--2--5:R2:W5:Y:S02]  /*7850*/  @P3 LDG.E R24, desc[UR4][R2.64] ;  /* 0x0000000402183981 */ /* 0x024564000c1e1900 */
[----:B--2---:R-:W3:Y:S02]  /*7860*/  @!P3 LDC R24, c[0x0][0x8a0] ;  /* 0x00022800ff18bb82 */ /* 0x004ee40000000800 */
.L_x_135:
[----:B-----5:R-:W-:Y:S01]  /*7870*/  FSETP.NEU.AND P3, PT, R26, RZ, PT ;  /* 0x000000ff1a00720b */ /* 0x020fe20003f6d000 */
[----:B------:R-:W-:Y:S01]  /*7880*/  ULOP3.LUT UR4, UR54, 0x1, URZ, 0x3c, !UPT ;  /* 0x0000000136047892 */ /* 0x000fe2000f8e3cff */
[----:B------:R-:W-:Y:S01]  /*7890*/  SEL R4, RZ, 0xffffffff, P2 ;  /* 0xffffffffff047807 */ /* 0x000fe20001000000 */
[----:B------:R-:W-:Y:S01]  /*78a0*/  IMAD.U32 R62, RZ, RZ, UR47 ;  /* 0x0000002fff3e7e24 */ /* 0x000fe2000f8e00ff */
[----:B------:R-:W-:Y:S01]  /*78b0*/  @P1 LOP3.LUT P2, RZ, R46, 0xff, RZ, 0xc0, !PT ;  /* 0x000000ff2eff1812 */ /* 0x000fe2000784c0ff */
[----:B------:R-:W-:Y:S01]  /*78c0*/  IMAD.SHL.U32 R64, R44, 0x2, RZ ;  /* 0x000000022c407824 */ /* 0x000fe200078e00ff */
[----:B-1----:R-:W-:Y:S01]  /*78d0*/  @P1 SEL R0, RZ, 0xffffffff, P3 ;  /* 0xffffffffff001807 */ /* 0x002fe20001800000 */
[----:B------:R-:W-:Y:S01]  /*78e0*/  IMAD.U32 R66, RZ, RZ, UR4 ;  /* 0x00000004ff427e24 */ /* 0x000fe2000f8e00ff */
[----:B------:R-:W-:Y:S01]  /*78f0*/  LEA R53, R22, UR45, 0x3 ;  /* 0x0000002d16357c11 */ /* 0x000fe2000f8e18ff */
[----:B------:R-:W-:Y:S01]  /*7900*/  IMAD.SHL.U32 R62, R62, 0x1000, RZ ;  /* 0x000010003e3e7824 */ /* 0x000fe200078e00ff */
[----:B------:R-:W-:Y:S01]  /*7910*/  @P0 SEL R0, R4, R0, !P2 ;  /* 0x0000000004000207 */ /* 0x000fe20005000000 */
[----:B------:R-:W-:Y:S01]  /*7920*/  BSSY B1, `(.L_x_136) ;  /* 0x0000035000017945 */ /* 0x000fe20003800000 */
[----:B------:R-:W-:Y:S01]  /*7930*/  PLOP3.LUT P2, PT, PT, PT, UP1, 0x80, 0x8 ;  /* 0x000000000008781c */ /* 0x000fe20003f4f018 */
[----:B------:R-:W-:Y:S01]  /*7940*/  IMAD.MOV.U32 R65, RZ, RZ, 0x1 ;  /* 0x00000001ff417424 */ /* 0x000fe200078e00ff */
[----:B------:R-:W-:Y:S01]  /*7950*/  @P1 LOP3.LUT R0, R0, 0x1, RZ, 0xc0, !PT ;  /* 0x0000000100001812 */ /* 0x000fe200078ec0ff */
[----:B------:R-:W-:Y:S01]  /*7960*/  IMAD R25, R22, 0x20, R23 ;  /* 0x0000002016197824 */ /* 0x000fe200078e0217 */
[----:B------:R-:W-:Y:S01]  /*7970*/  LOP3.LUT P4, R54, R46, 0xff, RZ, 0xc0, !PT ;  /* 0x000000ff2e367812 */ /* 0x000fe2000788c0ff */
[----:B------:R-:W-:Y:S01]  /*7980*/  IMAD.U32 R63, RZ, RZ, UR47 ;  /* 0x0000002fff3f7e24 */ /* 0x000fe2000f8e00ff */
[----:B------:R-:W-:Y:S01]  /*7990*/  ISETP.NE.U32.OR P6, PT, R0, 0x1, !P1 ;  /* 0x000000010000780c */ /* 0x000fe20004fc5470 */
[----:B------:R-:W-:Y:S01]  /*79a0*/  IMAD.U32 R0, RZ, RZ, UR47 ;  /* 0x0000002fff007e24 */ /* 0x000fe2000f8e00ff */
[----:B------:R-:W-:Y:S02]  /*79b0*/  SEL R3, RZ, 0xffffffff, P3 ;  /* 0xffffffffff037807 */ /* 0x000fe40001800000 */
[----:B------:R-:W-:Y:S02]  /*79c0*/  CS2R R38, SRZ ;  /* 0x0000000000267805 */ /* 0x000fe4000001ff00 */
[----:B------:R-:W-:Y:S02]  /*79d0*/  P2R R60, PR, RZ, 0x40 ;  /* 0x00000040ff3c7803 */ /* 0x000fe40000000000 */
[----:B------:R-:W-:Y:S02]  /*79e0*/  CS2R R36, SRZ ;  /* 0x0000000000247805 */ /* 0x000fe4000001ff00 */
[----:B------:R-:W-:Y:S02]  /*79f0*/  LEA R0, R0, UR45, 0x3 ;  /* 0x0000002d00007c11 */ /* 0x000fe4000f8e18ff */
[----:B------:R-:W-:Y:S02]  /*7a00*/  CS2R R30, SRZ ;  /* 0x00000000001e7805 */ /* 0x000fe4000001ff00 */
[----:B------:R-:W-:Y:S02]  /*7a10*/  @P2 SEL R3, R4, R3, !P4 ;  /* 0x0000000304032207 */ /* 0x000fe40006000000 */
[----:B------:R-:W-:Y:S02]  /*7a20*/  CS2R R28, SRZ ;  /* 0x00000000001c7805 */ /* 0x000fe4000001ff00 */
[----:B------:R-:W-:Y:S02]  /*7a30*/  IADD3 R27, PT, PT, R62, UR45, R64 ;  /* 0x0000002d3e1b7c10 */ /* 0x000fe4000fffe040 */
[----:B------:R-:W-:Y:S02]  /*7a40*/  LOP3.LUT R3, R3, 0x1, RZ, 0xc0, !PT ;  /* 0x0000000103037812 */ /* 0x000fe400078ec0ff */
[----:B------:R-:W-:Y:S02]  /*7a50*/  @P6 SHF.L.U32 R2, R66, 0x1f, RZ ;  /* 0x0000001f42026819 */ /* 0x000fe400000006ff */
[----:B------:R-:W-:Y:S02]  /*7a60*/  ISETP.NE.U32.AND P5, PT, R3, 0x1, PT ;  /* 0x000000010300780c */ /* 0x000fe40003fa5070 */
[----:B------:R1:W2:Y:S02]  /*7a70*/  @P6 SYNCS.PHASECHK.TRANS64.TRYWAIT P1, [R0+URZ+0x230], R2 ;  /* 0x00023002000065a7 */ /* 0x0002a400080211ff */
[----:B------:R-:W-:Y:S02]  /*7a80*/  P2R R67, PR, RZ, 0x20 ;  /* 0x00000020ff437803 */ /* 0x000fe40000000000 */
[----:B-1----:R-:W-:Y:S04]  /*7a90*/  SHF.L.U32 R2, R57, 0x1f, RZ ;  /* 0x0000001f39027819 */ /* 0x002fe800000006ff */
[----:B------:R1:W4:Y:S01]  /*7aa0*/  SYNCS.PHASECHK.TRANS64.TRYWAIT P0, [R53+URZ+0x290], R2 ;  /* 0x00029002350075a7 */ /* 0x00032200080011ff */
[----:B--2---:R-:W-:Y:S01]  /*7ab0*/  @P6 SEL R65, RZ, 0x1, !P1 ;  /* 0x00000001ff416807 */ /* 0x004fe20004800000 */
[----:B-1----:R-:W-:Y:S06]  /*7ac0*/  @!P6 BRA `(.L_x_137) ;  /* 0x000000000068e947 */ /* 0x002fec0003800000 */
[----:B------:R-:W-:Y:S01]  /*7ad0*/  LOP3.LUT P6, RZ, R45, 0x40, RZ, 0xc0, !PT ;  /* 0x000000402dff7812 */ /* 0x000fe200078cc0ff */
[----:B------:R-:W-:Y:S01]  /*7ae0*/  VIADD R3, R27, 0x400 ;  /* 0x000004001b037836 */ /* 0x000fe20000000000 */
[----:B------:R-:W-:Y:S01]  /*7af0*/  ISETP.NE.AND P2, PT, R65, RZ, PT ;  /* 0x000000ff4100720c */ /* 0x000fe20003f45270 */
[----:B------:R-:W-:Y:S01]  /*7b00*/  BSSY B0, `(.L_x_138) ;  /* 0x000000d000007945 */ /* 0x000fe20003800000 */
[----:B------:R-:W-:Y:S01]  /*7b10*/  PLOP3.LUT P1, PT, PT, PT, PT, 0x8, 0x80 ;  /* 0x000000000080781c */ /* 0x000fe20003f2e170 */
[----:B------:R-:W-:Y:S01]  /*7b20*/  @P5 VIADD R4, R27, 0x410 ;  /* 0x000004101b045836 */ /* 0x000fe20000000000 */
[----:B------:R-:W-:Y:S02]  /*7b30*/  @P5 PLOP3.LUT P1, PT, P6, PT, PT, 0x80, 0x8 ;  /* 0x000000000008581c */ /* 0x000fe4000372f070 */
[----:B------:R-:W-:Y:S02]  /*7b40*/  CS2R R38, SRZ ;  /* 0x0000000000267805 */ /* 0x000fe4000001ff00 */
[----:B------:R-:W-:Y:S02]  /*7b50*/  CS2R R36, SRZ ;  /* 0x0000000000247805 */ /* 0x000fe4000001ff00 */
[----:B------:R-:W-:Y:S02]  /*7b60*/  CS2R R30, SRZ ;  /* 0x00000000001e7805 */ /* 0x000fe4000001ff00 */
[----:B------:R-:W-:Y:S05]  /*7b70*/  CS2R R28, SRZ ;  /* 0x00000000001c7805 */ /* 0x000fea000001ff00 */
[----:B------:R-:W-:Y:S01]  /*7b80*/  @P1 VIADD R4, R3, 0xfffffff0 ;  /* 0xfffffff003041836 */ /* 0x000fe20000000000 */
[----:B------:R-:W-:Y:S06]  /*7b90*/  @P2 BRA `(.L_x_139) ;  /* 0x00000000000c2947 */ /* 0x000fec0003800000 */
[----:B------:R-:W-:Y:S04]  /*7ba0*/  SHF.L.U32 R3, R66, 0x1f, RZ ;  /* 0x0000001f42037819 */ /* 0x000fe800000006ff */
[----:B------:R-:W1:Y:S02]  /*7bb0*/  SYNCS.PHASECHK.TRANS64.TRYWAIT P1, [R0+URZ+0x230], R3 ;  /* 0x00023003000075a7 */ /* 0x000e6400080211ff */
[----:B-1----:R-:W-:Y:S05]  /*7bc0*/  @!P1 BRA `(.L_x_140) ;  /* 0x0000002800f09947 */ /* 0x002fea0003800000 */
.L_x_139:
[----:B------:R-:W-:Y:S05]  /*7bd0*/  BSYNC B0 ;  /* 0x0000000000007941 */ /* 0x000fea0003800000 */
.L_x_138:
[----:B------:R-:W-:Y:S01]  /*7be0*/  UIADD3 UR4, UPT, UPT, UR47, 0x1, URZ ;  /* 0x000000012f047890 */ /* 0x000fe2000fffe0ff */
[----:B------:R-:W-:Y:S03]  /*7bf0*/  ISETP.NE.AND P1, PT, R67, RZ, PT ;  /* 0x000000ff4300720c */ /* 0x000fe60003f25270 */
[----:B------:R-:W-:Y:S04]  /*7c00*/  UISETP.NE.AND UP0, UPT, UR4, 0x3, UPT ;  /* 0x000000030400788c */ /* 0x000fe8000bf05270 */
[----:B------:R-:W-:Y:S02]  /*7c10*/  USEL UR5, URZ, 0x1, UP0 ;  /* 0x00000001ff057887 */ /* 0x000fe40008000000 */
[----:B------:R-:W-:Y:S04]  /*7c20*/  USEL UR4, UR4, URZ, UP0 ;  /* 0x000000ff04047287 */ /* 0x000fe80008000000 */
[----:B------:R2:W1:Y:S01]  /*7c30*/  @P1 LDS.128 R36, [R4] ;  /* 0x0000000004241984 */ /* 0x0004620000000c00 */
[----:B------:R-:W-:Y:S01]  /*7c40*/  LOP3.LUT R66, R66, UR5, RZ, 0x3c, !PT ;  /* 0x0000000542427c12 */ /* 0x000fe2000f8e3cff */
[----:B------:R-:W-:Y:S02]  /*7c50*/  IMAD.U32 R63, RZ, RZ, UR4 ;  /* 0x00000004ff3f7e24 */ /* 0x000fe4000f8e00ff */
[----:B------:R2:W1:Y:S04]  /*7c60*/  @P1 LDS.128 R28, [R27+0x400] ;  /* 0x000400001b1c1984 */ /* 0x0004680000000c00 */
.L_x_137:
[----:B------:R-:W-:Y:S05]  /*7c70*/  BSYNC B1 ;  /* 0x0000000000017941 */ /* 0x000fea0003800000 */
.L_x_136:
[----:B-1----:R-:W-:Y:S04]  /*7c80*/  SHF.R.U32.HI R0, RZ, 0x15, R25 ;  /* 0x00000015ff007819 */ /* 0x002fe80000011619 */
[----:B------:R-:W-:Y:S01]  /*7c90*/  LOP3.LUT P1, RZ, R0, 0x3, R47, 0x48, !PT ;  /* 0x0000000300ff7812 */ /* 0x000fe2000782482f */
[----:B------:R-:W-:Y:S01]  /*7ca0*/  @!UPT UIADD3 URZ, UPT, UPT, URZ, URZ, URZ ;  /* 0x000000fffffff290 */ /* 0x000fe2000fffe0ff */
[----:B----4-:R-:W-:Y:S11]  /*7cb0*/  @P0 BRA `(.L_x_141) ;  /* 0x0000000000080947 */ /* 0x010ff60003800000 */
[----:B------:R-:W1:Y:S02]  /*7cc0*/  SYNCS.PHASECHK.TRANS64.TRYWAIT P0, [R53+URZ+0x290], R2 ;  /* 0x00029002350075a7 */ /* 0x000e6400080011ff */
[----:B-1----:R-:W-:Y:S05]  /*7cd0*/  @!P0 BRA `(.L_x_142) ;  /* 0x0000002800c08947 */ /* 0x002fea0003800000 */
.L_x_141:
[----:B------:R-:W-:Y:S05]  /*7ce0*/  @!P1 BRA `(.L_x_143) ;  /* 0x0000000000409947 */ /* 0x000fea0003800000 */
[----:B------:R-:W4:Y:S01]  /*7cf0*/  LDCU.64 UR8, c[0x4][0x70] ;  /* 0x01000e00ff0877ac */ /* 0x000f220008000a00 */
[----:B------:R-:W-:Y:S01]  /*7d00*/  MOV R3, 0x0 ;  /* 0x0000000000037802 */ /* 0x000fe20000000f00 */
[----:B------:R-:W-:Y:S02]  /*7d10*/  HFMA2 R12, -RZ, RZ, 0, 5.9604644775390625e-08 ;  /* 0x00000001ff0c7431 */ /* 0x000fe400000001ff */
[----:B------:R-:W-:Y:S02]  /*7d20*/  IMAD.MOV.U32 R8, RZ, RZ, 0x192 ;  /* 0x00000192ff087424 */ /* 0x000fe400078e00ff */
[----:B------:R-:W-:Y:S01]  /*7d30*/  IMAD.MOV.U32 R13, RZ, RZ, RZ ;  /* 0x000000ffff0d7224 */ /* 0x000fe200078e00ff */
[----:B------:R-:W5:Y:S01]  /*7d40*/  LDCU.64 UR6, c[0x4][0x78] ;  /* 0x01000f00ff0677ac */ /* 0x000f620008000a00 */
[----:B-1----:R-:W1:Y:S01]  /*7d50*/  LDC.64 R2, c[0x4][R3] ;  /* 0x0100000003027b82 */ /* 0x002e620000000a00 */
[----:B------:R-:W3:Y:S01]  /*7d60*/  LDCU.64 UR4, c[0x4][0x10] ;  /* 0x01000200ff0477ac */ /* 0x000ee20008000a00 */
[----:B----4-:R-:W-:Y:S01]  /*7d70*/  MOV R5, UR9 ;  /* 0x0000000900057c02 */ /* 0x010fe20008000f00 */
[----:B--2---:R-:W-:Y:S01]  /*7d80*/  IMAD.U32 R4, RZ, RZ, UR8 ;  /* 0x00000008ff047e24 */ /* 0x004fe2000f8e00ff */
[----:B-----5:R-:W-:Y:S01]  /*7d90*/  MOV R7, UR7 ;  /* 0x0000000700077c02 */ /* 0x020fe20008000f00 */
[----:B------:R-:W-:Y:S01]  /*7da0*/  IMAD.U32 R6, RZ, RZ, UR6 ;  /* 0x00000006ff067e24 */ /* 0x000fe2000f8e00ff */
[----:B---3--:R-:W-:Y:S01]  /*7db0*/  MOV R11, UR5 ;  /* 0x00000005000b7c02 */ /* 0x008fe20008000f00 */
[----:B------:R-:W-:Y:S02]  /*7dc0*/  IMAD.U32 R10, RZ, RZ, UR4 ;  /* 0x00000004ff0a7e24 */ /* 0x000fe4000f8e00ff */
[----:B------:R-:W-:Y:S07]  /*7dd0*/  LEPC R20, `(.L_x_143) ;  /* 0x000000001014794e */ /* 0x000fee0000000000 */
[----:B-1----:R-:W-:Y:S05]  /*7de0*/  CALL.ABS.NOINC R2 ;  /* 0x0000000002007343 */ /* 0x002fea0003c00000 */
.L_x_143:
[----:B------:R-:W-:Y:S05]  /*7df0*/  WARPSYNC.ALL ;  /* 0x0000000000007948 */ /* 0x000fea0003800000 */
[----:B------:R-:W-:Y:S01]  /*7e00*/  R2UR UR4, R25 ;  /* 0x00000000190472ca */ /* 0x000fe200000e0000 */
[--C-:B------:R-:W-:Y:S01]  /*7e10*/  HADD2.F32 R3, -RZ, R28.reuse.H0_H0 ;  /* 0x2000001cff037230 */ /* 0x100fe20000004100 */
[----:B------:R-:W-:Y:S01]  /*7e20*/  MOV R61, 0x10 ;  /* 0x00000010003d7802 */ /* 0x000fe20000000f00 */
[--C-:B------:R-:W-:Y:S01]  /*7e30*/  HADD2.F32 R20, -RZ, R29.reuse.H0_H0 ;  /* 0x2000001dff147230 */ /* 0x100fe20000004100 */
[----:B------:R-:W-:Y:S01]  /*7e40*/  LOP3.LUT P6, RZ, R45, 0x40, RZ, 0xc0, !PT ;  /* 0x000000402dff7812 */ /* 0x000fe200078cc0ff */
[----:B------:R-:W-:Y:S01]  /*7e50*/  HADD2.F32 R21, -RZ, R29.H1_H1 ;  /* 0x3000001dff157230 */ /* 0x000fe20000004100 */
[----:B------:R-:W-:Y:S01]  /*7e60*/  ISETP.NE.AND P0, PT, R58, RZ, PT ;  /* 0x000000ff3a00720c */ /* 0x000fe20003f05270 */
[----:B------:R-:W-:Y:S01]  /*7e70*/  BSSY.RECONVERGENT B0, `(.L_x_144) ;  /* 0x0000051000007945 */ /* 0x000fe20003800200 */
[----:B------:R-:W-:Y:S05]  /*7e80*/  SEL R61, R61, 0xfffffff0, !P6 ;  /* 0xfffffff03d3d7807 */ /* 0x000fea0007000000 */
[----:B--2---:R-:W3:Y:S02]  /*7e90*/  LDTM.x16 R4, tmem[UR4] ;  /* 0x00000004000479ee */ /* 0x004ee40008240000 */
[C---:B---3--:R-:W-:Y:S01]  /*7ea0*/  FMUL R0, R24.reuse, R4 ;  /* 0x0000000418007220 */ /* 0x048fe20000400000 */
[----:B------:R-:W-:Y:S02]  /*7eb0*/  HADD2.F32 R4, -RZ, R28.H1_H1 ;  /* 0x3000001cff047230 */ /* 0x000fe40000004100 */
[C---:B-1----:R-:W-:Y:S01]  /*7ec0*/  FMUL R2, R24.reuse, R5 ;  /* 0x0000000518027220 */ /* 0x042fe20000400000 */
[----:B------:R-:W-:Y:S01]  /*7ed0*/  FMUL R7, R24, R7 ;  /* 0x0000000718077220 */ /* 0x000fe20000400000 */
[----:B------:R-:W-:Y:S01]  /*7ee0*/  FFMA R0, R26, R3, R0 ;  /* 0x000000031a007223 */ /* 0x000fe20000000000 */
[----:B------:R-:W-:Y:S01]  /*7ef0*/  FMUL R3, R24, R6 ;  /* 0x0000000618037220 */ /* 0x000fe20000400000 */
[----:B------:R-:W-:Y:S01]  /*7f00*/  FFMA R2, R26, R4, R2 ;  /* 0x000000041a027223 */ /* 0x000fe20000000002 */
[C---:B------:R-:W-:Y:S01]  /*7f10*/  FMUL R4, R24.reuse, R8 ;  /* 0x0000000818047220 */ /* 0x040fe20000400000 */
[C---:B------:R-:W-:Y:S01]  /*7f20*/  FMUL R8, R24.reuse, R12 ;  /* 0x0000000c18087220 */ /* 0x040fe20000400000 */
[----:B------:R-:W-:Y:S01]  /*7f30*/  FMUL R12, R24, R16 ;  /* 0x00000010180c7220 */ /* 0x000fe20000400000 */
[--C-:B------:R-:W-:Y:S01]  /*7f40*/  HADD2.F32 R16, -RZ, R30.reuse.H0_H0 ;  /* 0x2000001eff107230 */ /* 0x100fe20000004100 */
[----:B------:R-:W-:Y:S01]  /*7f50*/  F2FP.F16.F32.PACK_AB R32, R2, R0 ;  /* 0x000000000220723e */ /* 0x000fe200000000ff */
[----:B------:R-:W-:Y:S02]  /*7f60*/  HADD2.F32 R0, -RZ, R30.H1_H1 ;  /* 0x3000001eff007230 */ /* 0x000fe40000004100 */
[----:B------:R-:W-:Y:S01]  /*7f70*/  FMUL R5, R24, R9 ;  /* 0x0000000918057220 */ /* 0x000fe20000400000 */
[C---:B------:R-:W-:Y:S01]  /*7f80*/  FFMA R3, R26.reuse, R20, R3 ;  /* 0x000000141a037223 */ /* 0x040fe20000000003 */
[C---:B------:R-:W-:Y:S01]  /*7f90*/  FFMA R7, R26.reuse, R21, R7 ;  /* 0x000000151a077223 */ /* 0x040fe20000000007 */
[--C-:B------:R-:W-:Y:S02]  /*7fa0*/  HADD2.F32 R2, -RZ, R31.reuse.H0_H0 ;  /* 0x2000001fff027230 */ /* 0x100fe40000004100 */
[----:B------:R-:W-:Y:S01]  /*7fb0*/  FFMA R4, R26, R16, R4 ;  /* 0x000000101a047223 */ /* 0x000fe20000000004 */
[----:B------:R-:W-:Y:S01]  /*7fc0*/  FMUL R6, R24, R10 ;  /* 0x0000000a18067220 */ /* 0x000fe20000400000 */
[----:B------:R-:W-:Y:S01]  /*7fd0*/  FFMA R5, R26, R0, R5 ;  /* 0x000000001a057223 */ /* 0x000fe20000000005 */
[----:B------:R-:W-:Y:S02]  /*7fe0*/  HADD2.F32 R16, -RZ, R31.H1_H1 ;  /* 0x3000001fff107230 */ /* 0x000fe40000004100 */
[----:B------:R-:W-:Y:S01]  /*7ff0*/  FMUL R11, R24, R11 ;  /* 0x0000000b180b7220 */ /* 0x000fe20000400000 */
[--C-:B------:R-:W-:Y:S02]  /*8000*/  HADD2.F32 R0, -RZ, R36.reuse.H0_H0 ;  /* 0x20000024ff007230 */ /* 0x100fe40000004100 */
[C---:B------:R-:W-:Y:S01]  /*8010*/  FFMA R6, R26.reuse, R2, R6 ;  /* 0x000000021a067223 */ /* 0x040fe20000000006 */
[----:B------:R-:W-:Y:S01]  /*8020*/  F2FP.F16.F32.PACK_AB R33, R7, R3 ;  /* 0x000000030721723e */ /* 0x000fe200000000ff */
[----:B------:R-:W-:Y:S02]  /*8030*/  HADD2.F32 R2, -RZ, R36.H1_H1 ;  /* 0x30000024ff027230 */ /* 0x000fe40000004100 */
[----:B------:R-:W-:Y:S01]  /*8040*/  FFMA R11, R26, R16, R11 ;  /* 0x000000101a0b7223 */ /* 0x000fe2000000000b */
[----:B------:R-:W-:Y:S01]  /*8050*/  FMUL R9, R24, R13 ;  /* 0x0000000d18097220 */ /* 0x000fe20000400000 */
[--C-:B------:R-:W-:Y:S02]  /*8060*/  HADD2.F32 R3, -RZ, R37.reuse.H0_H0 ;  /* 0x20000025ff037230 */ /* 0x100fe40000004100 */
[----:B------:R-:W-:Y:S01]  /*8070*/  FFMA R8, R26, R0, R8 ;  /* 0x000000001a087223 */ /* 0x000fe20000000008 */
[C---:B------:R-:W-:Y:S01]  /*8080*/  FMUL R10, R24.reuse, R14 ;  /* 0x0000000e180a7220 */ /* 0x040fe20000400000 */
[----:B------:R-:W-:Y:S02]  /*8090*/  HADD2.F32 R0, -RZ, R37.H1_H1 ;  /* 0x30000025ff007230 */ /* 0x000fe40000004100 */
[----:B------:R-:W-:Y:S01]  /*80a0*/  FMUL R15, R24, R15 ;  /* 0x0000000f180f7220 */ /* 0x000fe20000400000 */
[C---:B------:R-:W-:Y:S01]  /*80b0*/  FFMA R9, R26.reuse, R2, R9 ;  /* 0x000000021a097223 */ /* 0x040fe20000000009 */
[C---:B------:R-:W-:Y:S01]  /*80c0*/  FFMA R10, R26.reuse, R3, R10 ;  /* 0x000000031a0a7223 */ /* 0x040fe2000000000a */
[--C-:B------:R-:W-:Y:S01]  /*80d0*/  HADD2.F32 R2, -RZ, R38.reuse.H0_H0 ;  /* 0x20000026ff027230 */ /* 0x100fe20000004100 */
[----:B------:R-:W-:Y:S01]  /*80e0*/  F2FP.F16.F32.PACK_AB R34, R5, R4 ;  /* 0x000000040522723e */ /* 0x000fe200000000ff */
[----:B------:R-:W-:Y:S02]  /*80f0*/  HADD2.F32 R3, -RZ, R38.H1_H1 ;  /* 0x30000026ff037230 */ /* 0x000fe40000004100 */
[----:B------:R-:W-:Y:S01]  /*8100*/  FFMA R15, R26, R0, R15 ;  /* 0x000000001a0f7223 */ /* 0x000fe2000000000f */
[C---:B------:R-:W-:Y:S01]  /*8110*/  FMUL R13, R24.reuse, R17 ;  /* 0x00000011180d7220 */ /* 0x040fe20000400000 */
[--C-:B------:R-:W-:Y:S02]  /*8120*/  HADD2.F32 R4, -RZ, R39.reuse.H0_H0 ;  /* 0x20000027ff047230 */ /* 0x100fe40000004100 */
[C---:B------:R-:W-:Y:S01]  /*8130*/  FMUL R14, R24.reuse, R18 ;  /* 0x00000012180e7220 */ /* 0x040fe20000400000 */
[----:B------:R-:W-:Y:S02]  /*8140*/  HADD2.F32 R0, -RZ, R39.H1_H1 ;  /* 0x30000027ff007230 */ /* 0x000fe40000004100 */
[----:B------:R-:W-:Y:S01]  /*8150*/  FMUL R19, R24, R19 ;  /* 0x0000001318137220 */ /* 0x000fe20000400000 */
[----:B------:R-:W-:Y:S01]  /*8160*/  F2FP.F16.F32.PACK_AB R35, R11, R6 ;  /* 0x000000060b23723e */ /* 0x000fe200000000ff */
[C---:B------:R-:W-:Y:S01]  /*8170*/  FFMA R12, R26.reuse, R2, R12 ;  /* 0x000000021a0c7223 */ /* 0x040fe2000000000c */
[C---:B------:R-:W-:Y:S01]  /*8180*/  FFMA R13, R26.reuse, R3, R13 ;  /* 0x000000031a0d7223 */ /* 0x040fe2000000000d */
[C---:B------:R-:W-:Y:S01]  /*8190*/  FFMA R14, R26.reuse, R4, R14 ;  /* 0x000000041a0e7223 */ /* 0x040fe2000000000e */
[----:B------:R-:W-:Y:S01]  /*81a0*/  FFMA R19, R26, R0, R19 ;  /* 0x000000001a137223 */ /* 0x000fe20000000013 */
[----:B------:R1:W-:Y:S01]  /*81b0*/  STS.128 [R27+0x400], R32 ;  /* 0x000400201b007388 */ /* 0x0003e20000000c00 */
[----:B------:R-:W-:Y:S02]  /*81c0*/  F2FP.F16.F32.PACK_AB R8, R9, R8 ;  /* 0x000000080908723e */ /* 0x000fe400000000ff */
[----:B------:R-:W-:Y:S02]  /*81d0*/  F2FP.F16.F32.PACK_AB R9, R15, R10 ;  /* 0x0000000a0f09723e */ /* 0x000fe400000000ff */
[----:B------:R-:W-:Y:S02]  /*81e0*/  F2FP.F16.F32.PACK_AB R10, R13, R12 ;  /* 0x0000000c0d0a723e */ /* 0x000fe400000000ff */
[----:B------:R-:W-:Y:S02]  /*81f0*/  F2FP.F16.F32.PACK_AB R11, R19, R14 ;  /* 0x0000000e130b723e */ /* 0x000fe400000000ff */
[----:B------:R-:W-:Y:S05]  /*8200*/  IADD3 R0, PT, PT, R27, R61, RZ ;  /* 0x0000003d1b007210 */ /* 0x000fea0007ffe0ff */
[----:B------:R1:W-:Y:S01]  /*8210*/  STS.128 [R0+0x400], R8 ;  /* 0x0004000800007388 */ /* 0x0003e20000000c00 */
[----:B------:R-:W-:Y:S01]  /*8220*/  @!PT LDS RZ, [RZ] ;  /* 0x00000000fffff984 */ /* 0x000fe20000000800 */
[----:B------:R-:W-:Y:S01]  /*8230*/  @!PT LDS RZ, [RZ] ;  /* 0x00000000fffff984 */ /* 0x000fe20000000800 */
[----:B------:R-:W-:Y:S01]  /*8240*/  @!PT LDS RZ, [RZ] ;  /* 0x00000000fffff984 */ /* 0x000fe20000000800 */
[----:B------:R-:W-:Y:S01]  /*8250*/  @!PT LDS RZ, [RZ] ;  /* 0x00000000fffff984 */ /* 0x000fe20000000800 */
[----:B------:R2:W-:Y:S07]  /*8260*/  MEMBAR.ALL.CTA ;  /* 0x0000000000007992 */ /* 0x0005ee0000008000 */
[----:B--2---:R-:W2:Y:S02]  /*8270*/  FENCE.VIEW.ASYNC.S ;  /* 0x00000000000073c6 */ /* 0x004ea40000000000 */
[----:B--2---:R-:W-:Y:S06]  /*8280*/  BAR.SYNC.DEFER_BLOCKING 0x1, 0x80 ;  /* 0x0042000000007b1d */ /* 0x004fec0000010000 */
[----:B------:R-:W-:Y:S05]  /*8290*/  @P0 BRA `(.L_x_145) ;  /* 0x0000000000380947 */ /* 0x000fea0003800000 */
[----:B------:R-:W2:Y:S01]  /*82a0*/  LDCU.64 UR6, c[0x0][0x348] ;  /* 0x00006900ff0677ac */ /* 0x000ea20008000a00 */
[----:B------:R-:W-:Y:S01]  /*82b0*/  R2UR UR5, R62 ;  /* 0x000000003e0572ca */ /* 0x000fe200000e0000 */
[----:B------:R-:W-:Y:S01]  /*82c0*/  UMOV UR51, UR36 ;  /* 0x0000002400337c82 */ /* 0x000fe20008000000 */
[----:B------:R-:W-:Y:S01]  /*82d0*/  UIADD3 UR9, UPT, UPT, UR49, 0x20, URZ ;  /* 0x0000002031097890 */ /* 0x000fe2000fffe0ff */
[----:B------:R-:W-:Y:S01]  /*82e0*/  UMOV UR10, UR50 ;  /* 0x00000032000a7c82 */ /* 0x000fe20008000000 */
[----:B------:R-:W-:Y:S09]  /*82f0*/  UMOV UR11, UR36 ;  /* 0x00000024000b7c82 */ /* 0x000ff20008000000 */
[----:B------:R-:W-:Y:S02]  /*8300*/  UIADD3 UR5, UPT, UPT, UR45, UR5, URZ ;  /* 0x000000052d057290 */ /* 0x000fe4000fffe0ff */
[----:B--2---:R-:W-:Y:S02]  /*8310*/  UIADD3 UR4, UP0, UPT, UR6, 0x680, URZ ;  /* 0x0000068006047890 */ /* 0x004fe4000ff1e0ff */
[----:B------:R-:W-:Y:S02]  /*8320*/  UIADD3 UR48, UPT, UPT, UR5, 0x400, URZ ;  /* 0x0000040005307890 */ /* 0x000fe4000fffe0ff */
[----:B------:R-:W-:Y:S02]  /*8330*/  UIADD3 UR8, UPT, UPT, UR5, 0xc00, URZ ;  /* 0x00000c0005087890 */ /* 0x000fe4000fffe0ff */
[----:B------:R-:W-:Y:S09]  /*8340*/  UIADD3.X UR5, UPT, UPT, URZ, UR7, URZ, UP0, !UPT ;  /* 0x00000007ff057290 */ /* 0x000ff200087fe4ff */
[----:B------:R2:W-:Y:S01]  /*8350*/  UTMASTG.3D [UR48], [UR4] ;  /* 0x00000030040073b5 */ /* 0x0005e20008010000 */
[----:B------:R2:W-:Y:S02]  /*8360*/  UTMASTG.3D [UR8], [UR4] ;  /* 0x00000008040073b5 */ /* 0x0005e40008010000 */
[----:B--2---:R0:W-:Y:S02]  /*8370*/  UTMACMDFLUSH ;  /* 0x00000000000079b7 */ /* 0x0041e40000000000 */
.L_x_145:
[----:B------:R-:W-:Y:S05]  /*8380*/  BSYNC.RECONVERGENT B0 ;  /* 0x0000000000007941 */ /* 0x000fea0003800200 */
.L_x_144:
[----:B------:R-:W-:Y:S01]  /*8390*/  UIADD3 UR46, UPT, UPT, UR47, 0x1, URZ ;  /* 0x000000012f2e7890 */ /* 0x000fe2000fffe0ff */
[----:B------:R-:W-:Y:S03]  /*83a0*/  BSSY.RECONVERGENT B0, `(.L_x_146) ;  /* 0x0000005000007945 */ /* 0x000fe60003800200 */
[----:B------:R-:W-:Y:S04]  /*83b0*/  UISETP.NE.AND UP0, UPT, UR46, 0x3, UPT ;  /* 0x000000032e00788c */ /* 0x000fe8000bf05270 */
[----:B------:R-:W-:Y:S01]  /*83c0*/  USEL UR44, UR46, URZ, UP0 ;  /* 0x000000ff2e2c7287 */ /* 0x000fe20008000000 */
[----:B------:R-:W-:Y:S11]  /*83d0*/  @P0 BRA `(.L_x_147) ;  /* 0x0000000000040947 */ /* 0x000ff60003800000 */
[----:B------:R-:W-:Y:S04]  /*83e0*/  DEPBAR.LE SB0, 0x1 ;  /* 0x000080400000791a */ /* 0x000fe80000000000 */
.L_x_147:
[----:B------:R-:W-:Y:S05]  /*83f0*/  BSYNC.RECONVERGENT B0 ;  /* 0x0000000000007941 */ /* 0x000fea0003800200 */
.L_x_146:
[----:B------:R-:W-:Y:S01]  /*8400*/  BAR.SYNC.DEFER_BLOCKING 0x1, 0x80 ;  /* 0x0042000000007b1d */ /* 0x000fe20000010000 */
[----:B------:R-:W-:Y:S01]  /*8410*/  ISETP.NE.AND P1, PT, R60, RZ, PT ;  /* 0x000000ff3c00720c */ /* 0x000fe20003f25270 */
[----:B------:R-:W-:Y:S01]  /*8420*/  UISETP.NE.AND UP0, UPT, UR53, URZ, UPT ;  /* 0x000000ff3500728c */ /* 0x000fe2000bf05270 */
[----:B------:R-:W-:Y:S11]  /*8430*/  LEA R3, R63, UR45, 0x3 ;  /* 0x0000002d3f037c11 */ /* 0x000ff6000f8e18ff */
[----:B------:R-:W-:Y:S01]  /*8440*/  @P1 SHF.L.U32 R4, R66, 0x1f, RZ ;  /* 0x0000001f42041819 */ /* 0x000fe200000006ff */
[----:B------:R-:W-:Y:S06]  /*8450*/  BRA.U !UP0, `(.L_x_148) ;  /* 0x0000000108247547 */ /* 0x000fec000b800000 */
[----:B-1----:R-:W1:Y:S01]  /*8460*/  S2R R0, SR_CgaCtaId ;  /* 0x0000000000007919 */ /* 0x002e620000008800 */
[----:B------:R-:W-:Y:S01]  /*8470*/  IMAD.U32 R2, RZ, RZ, UR52 ;  /* 0x00000034ff027e24 */ /* 0x000fe2000f8e00ff */
[----:B------:R-:W-:Y:S04]  /*8480*/  UIADD3 UR4, UPT, UPT, UR52, 0x1, URZ ;  /* 0x0000000134047890 */ /* 0x000fe8000fffe0ff */
[----:B------:R-:W-:Y:S01]  /*8490*/  @P1 LEA R2, R2, UR45, 0x3 ;  /* 0x0000002d02021c11 */ /* 0x000fe2000f8e18ff */
[----:B------:R-:W-:Y:S04]  /*84a0*/  UISETP.NE.AND UP0, UPT, UR4, 0x3, UPT ;  /* 0x000000030400788c */ /* 0x000fe8000bf05270 */
[----:B------:R-:W-:Y:S01]  /*84b0*/  @P1 VIADD R2, R2, 0x248 ;  /* 0x0000024802021836 */ /* 0x000fe20000000000 */
[----:B------:R-:W-:Y:S04]  /*84c0*/  USEL UR52, UR4, URZ, UP0 ;  /* 0x000000ff04347287 */ /* 0x000fe80008000000 */
[----:B-1----:R-:W-:Y:S04]  /*84d0*/  @P1 PRMT R0, R0, 0x654, R2 ;  /* 0x0000065400001816 */ /* 0x002fe80000000002 */
[----:B------:R2:W-:Y:S04]  /*84e0*/  @P1 SYNCS.ARRIVE.TRANS64.RED.A1T0 RZ, [R0+URZ], RZ ;  /* 0x000000ff00ff19a7 */ /* 0x0005e800081004ff */
.L_x_148:
[----:B------:R-:W3:Y:S01]  /*84f0*/  @P1 SYNCS.PHASECHK.TRANS64.TRYWAIT P0, [R3+URZ+0x230], R4 ;  /* 0x00023004030015a7 */ /* 0x000ee200080011ff */
[----:B------:R-:W-:Y:S01]  /*8500*/  BSSY B1, `(.L_x_149) ;  /* 0x0000012000017945 */ /* 0x000fe20003800000 */
[----:B---3--:R-:W-:Y:S03]  /*8510*/  @P1 SEL R65, RZ, 0x1, !P0 ;  /* 0x00000001ff411807 */ /* 0x008fe60004000000 */
[----:B------:R-:W-:Y:S05]  /*8520*/  @!P1 BRA `(.L_x_150) ;  /* 0x00000000003c9947 */ /* 0x000fea0003800000 */
[----:B------:R-:W-:Y:S01]  /*8530*/  ISETP.NE.AND P1, PT, R67, RZ, PT ;  /* 0x000000ff4300720c */ /* 0x000fe20003f25270 */
[----:B------:R-:W-:Y:S01]  /*8540*/  BSSY B0, `(.L_x_151) ;  /* 0x0000009000007945 */ /* 0x000fe20003800000 */
[----:B------:R-:W-:Y:S11]  /*8550*/  ISETP.NE.AND P0, PT, R65, RZ, PT ;  /* 0x000000ff4100720c */ /* 0x000ff60003f05270 */
[----:B------:R-:W-:Y:S05]  /*8560*/  @P1 IMAD R63, R63, 0x1000, R64 ;  /* 0x000010003f3f1824 */ /* 0x000fea00078e0240 */
[----:B-12---:R-:W-:Y:S05]  /*8570*/  @P1 IADD3 R0, PT, PT, R63, UR45, RZ ;  /* 0x0000002d3f001c10 */ /* 0x006fea000fffe0ff */
[----:B------:R-:W-:Y:S01]  /*8580*/  @P1 IMAD.IADD R0, R61, 0x1, R0 ;  /* 0x000000013d001824 */ /* 0x000fe200078e0200 */
[----:B------:R-:W-:Y:S06]  /*8590*/  @P0 BRA `(.L_x_152) ;  /* 0x00000000000c0947 */ /* 0x000fec0003800000 */
[----:B------:R-:W-:Y:S04]  /*85a0*/  SHF.L.U32 R66, R66, 0x1f, RZ ;  /* 0x0000001f42427819 */ /* 0x000fe800000006ff */
[----:B------:R-:W1:Y:S02]  /*85b0*/  SYNCS.PHASECHK.TRANS64.TRYWAIT P0, [R3+URZ+0x230], R66 ;  /* 0x00023042030075a7 */ /* 0x000e6400080011ff */
[----:B-1----:R-:W-:Y:S05]  /*85c0*/  @!P0 BRA `(.L_x_153) ;  /* 0x0000002000988947 */ /* 0x002fea0003800000 */
.L_x_152:
[----:B------:R-:W-:Y:S05]  /*85d0*/  BSYNC B0 ;  /* 0x0000000000007941 */ /* 0x000fea0003800000 */
.L_x_151:
[----:B------:R-:W-:Y:S11]  /*85e0*/  ISETP.NE.AND P0, PT, R67, RZ, PT ;  /* 0x000000ff4300720c */ /* 0x000ff60003f05270 */
[----:B------:R-:W-:Y:S02]  /*85f0*/  @!UPT UIADD3 URZ, UPT, UPT, URZ, URZ, URZ ;  /* 0x000000fffffff290 */ /* 0x000fe4000fffe0ff */
[----:B------:R3:W4:Y:S04]  /*8600*/  @P0 LDS.128 R28, [R63+UR45+0x400] ;  /* 0x0004002d3f1c0984 */ /* 0x0007280008000c00 */
[----:B------:R3:W2:Y:S02]  /*8610*/  @P0 LDS.128 R36, [R0+0x400] ;  /* 0x0004000000240984 */ /* 0x0006a40000000c00 */
.L_x_150:
[----:B------:R-:W-:Y:S05]  /*8620*/  BSYNC B1 ;  /* 0x0000000000017941 */ /* 0x000fea0003800000 */
.L_x_149:
[----:B-123--:R-:W-:Y:S05]  /*8630*/  VIADD R0, R25, 0x10 ;  /* 0x0000001019007836 */ /* 0x00efea0000000000 */
[----:B------:R-:W-:Y:S04]  /*8640*/  SHF.R.U32.HI R0, RZ, 0x15, R0 ;  /* 0x00000015ff007819 */ /* 0x000fe80000011600 */
[----:B------:R-:W-:Y:S11]  /*8650*/  LOP3.LUT P0, RZ, R0, 0x3, R47, 0x48, !PT ;  /* 0x0000000300ff7812 */ /* 0x000ff6000780482f */
[----:B------:R-:W-:Y:S02]  /*8660*/  @!UPT UIADD3 URZ, UPT, UPT, URZ, URZ, URZ ;  /* 0x000000fffffff290 */ /* 0x000fe4000fffe0ff */
[----:B------:R-:W-:Y:S05]  /*8670*/  @!P0 BRA `(.L_x_154) ;  /* 0x0000000000408947 */ /* 0x000fea0003800000 */
[----:B------:R-:W1:Y:S01]  /*8680*/  LDCU.64 UR8, c[0x4][0x70] ;  /* 0x01000e00ff0877ac */ /* 0x000e620008000a00 */
[----:B------:R-:W-:Y:S01]  /*8690*/  MOV R3, 0x0 ;  /* 0x0000000000037802 */ /* 0x000fe20000000f00 */
[----:B------:R-:W-:Y:S02]  /*86a0*/  HFMA2 R12, -RZ, RZ, 0, 5.9604644775390625e-08 ;  /* 0x00000001ff0c7431 */ /* 0x000fe400000001ff */
[----:B------:R-:W-:Y:S02]  /*86b0*/  IMAD.MOV.U32 R8, RZ, RZ, 0x192 ;  /* 0x00000192ff087424 */ /* 0x000fe400078e00ff */
[----:B------:R-:W-:Y:S01]  /*86c0*/  IMAD.MOV.U32 R13, RZ, RZ, RZ ;  /* 0x000000ffff0d7224 */ /* 0x000fe200078e00ff */
[----:B------:R-:W2:Y:S01]  /*86d0*/  LDCU.64 UR6, c[0x4][0x78] ;  /* 0x01000f00ff0677ac */ /* 0x000ea20008000a00 */
[----:B------:R-:W3:Y:S01]  /*86e0*/  LDC.64 R2, c[0x4][R3] ;  /* 0x0100000003027b82 */ /* 0x000ee20000000a00 */
[----:B------:R-:W5:Y:S01]  /*86f0*/  LDCU.64 UR4, c[0x4][0x10] ;  /* 0x01000200ff0477ac */ /* 0x000f620008000a00 */
[----:B-1----:R-:W-:Y:S01]  /*8700*/  MOV R5, UR9 ;  /* 0x0000000900057c02 */ /* 0x002fe20008000f00 */
[----:B------:R-:W-:Y:S01]  /*8710*/  IMAD.U32 R4, RZ, RZ, UR8 ;  /* 0x00000008ff047e24 */ /* 0x000fe2000f8e00ff */
[----:B--2---:R-:W-:Y:S01]  /*8720*/  MOV R7, UR7 ;  /* 0x0000000700077c02 */ /* 0x004fe20008000f00 */
[----:B------:R-:W-:Y:S01]  /*8730*/  IMAD.U32 R6, RZ, RZ, UR6 ;  /* 0x00000006ff067e24 */ /* 0x000fe2000f8e00ff */
[----:B-----5:R-:W-:Y:S01]  /*8740*/  MOV R11, UR5 ;  /* 0x00000005000b7c02 */ /* 0x020fe20008000f00 */
[----:B------:R-:W-:Y:S02]  /*8750*/  IMAD.U32 R10, RZ, RZ, UR4 ;  /* 0x00000004ff0a7e24 */ /* 0x000fe4000f8e00ff */
[----:B------:R-:W-:Y:S07]  /*8760*/  LEPC R20, `(.L_x_154) ;  /* 0x000000001014794e */ /* 0x000fee0000000000 */
[----:B---34-:R-:W-:Y:S05]  /*8770*/  CALL.ABS.NOINC R2 ;  /* 0x0000000002007343 */ /* 0x018fea0003c00000 */
.L_x_154:
[----:B------:R-:W-:Y:S01]  /*8780*/  ISETP.NE.AND P0, PT, R58, RZ, PT ;  /* 0x000000ff3a00720c */ /* 0x000fe20003f05270 */
[----:B------:R-:W-:Y:S05]  /*8790*/  WARPSYNC.ALL ;  /* 0x0000000000007948 */ /* 0x000fea0003800000 */
[----:B------:R-:W-:Y:S01]  /*87a0*/  R2UR UR4, R25 ;  /* 0x00000000190472ca */ /* 0x000fe200000e0000 */
[--C-:B----4-:R-:W-:Y:S01]  /*87b0*/  HADD2.F32 R0, -RZ, R28.reuse.H0_H0 ;  /* 0x2000001cff007230 */ /* 0x110fe20000004100 */
[----:B------:R-:W-:Y:S01]  /*87c0*/  IADD3 R53, PT, PT, R53, 0x2b0, RZ ;  /* 0x000002b035357810 */ /* 0x000fe20007ffe0ff */
[----:B------:R-:W-:Y:S01]  /*87d0*/  HADD2.F32 R2, -RZ, R28.H1_H1 ;  /* 0x3000001cff027230 */ /* 0x000fe20000004100 */
[----:B------:R-:W-:Y:S01]  /*87e0*/  BSSY.RECONVERGENT B0, `(.L_x_155) ;  /* 0x0000058000007945 */ /* 0x000fe20003800200 */
[--C-:B------:R-:W-:Y:S01]  /*87f0*/  HADD2.F32 R20, -RZ, R29.reuse.H0_H0 ;  /* 0x2000001dff147230 */ /* 0x100fe20000004100 */
[----:B------:R-:W-:Y:S01]  /*8800*/  LOP3.LUT R53, R53, 0xfefffff8, RZ, 0xc0, !PT ;  /* 0xfefffff835357812 */ /* 0x000fe200078ec0ff */
[----:B------:R-:W-:Y:S02]  /*8810*/  HADD2.F32 R21, -RZ, R29.H1_H1 ;  /* 0x3000001dff157230 */ /* 0x000fe40000004100 */
[--C-:B------:R-:W-:Y:S02]  /*8820*/  HADD2.F32 R25, -RZ, R30.reuse.H0_H0 ;  /* 0x2000001eff197230 */ /* 0x100fe40000004100 */
[----:B------:R-:W-:Y:S02]  /*8830*/  HADD2.F32 R27, -RZ, R30.H1_H1 ;  /* 0x3000001eff1b7230 */ /* 0x000fe40000004100 */
[----:B------:R-:W1:Y:S01]  /*8840*/  LDTM.x16 R4, tmem[UR4+0x10] ;  /* 0x00001004000479ee */ /* 0x000e620008240000 */
[----:B------:R-:W-:Y:S01]  /*8850*/  NOP ;  /* 0x0000000000007918 */ /* 0x000fe20000000000 */
[----:B-1----:R1:W-:Y:S01]  /*8860*/  SYNCS.ARRIVE.TRANS64.RED.A1T0 RZ, [R53+URZ], RZ ;  /* 0x000000ff35ff79a7 */ /* 0x0023e200081004ff */
[--C-:B------:R-:W-:Y:S02]  /*8870*/  HADD2.F32 R28, -RZ, R31.reuse.H0_H0 ;  /* 0x2000001fff1c7230 */ /* 0x100fe40000004100 */
[----:B------:R-:W-:Y:S02]  /*8880*/  HADD2.F32 R29, -RZ, R31.H1_H1 ;  /* 0x3000001fff1d7230 */ /* 0x000fe40000004100 */
        /* <DEDUP_REMOVED lines=8> */
[C---:B------:R-:W-:Y:S01]  /*8910*/  FMUL R4, R24.reuse, R4 ;  /* 0x0000000418047220 */ /* 0x040fe20000400000 */
[C---:B------:R-:W-:Y:S01]  /*8920*/  FMUL R5, R24.reuse, R5 ;  /* 0x0000000518057220 */ /* 0x040fe20000400000 */
[C---:B------:R-:W-:Y:S01]  /*8930*/  FMUL R6, R24.reuse, R6 ;  /* 0x0000000618067220 */ /* 0x040fe20000400000 */
[----:B------:R-:W-:Y:S01]  /*8940*/  FMUL R3, R24, R9 ;  /* 0x0000000918037220 */ /* 0x000fe20000400000 */
[----:B------:R-:W-:Y:S01]  /*8950*/  FFMA R4, R26, R0, R4 ;  /* 0x000000001a047223 */ /* 0x000fe20000000004 */
[----:B------:R-:W-:Y:S01]  /*8960*/  FMUL R0, R24, R7 ;  /* 0x0000000718007220 */ /* 0x000fe20000400000 */
[C---:B------:R-:W-:Y:S01]  /*8970*/  FFMA R5, R26.reuse, R2, R5 ;  /* 0x000000021a057223 */ /* 0x040fe20000000005 */
[----:B------:R-:W-:Y:S01]  /*8980*/  FFMA R6, R26, R20, R6 ;  /* 0x000000141a067223 */ /* 0x000fe20000000006 */
[----:B------:R-:W-:Y:S01]  /*8990*/  FMUL R2, R24, R8 ;  /* 0x0000000818027220 */ /* 0x000fe20000400000 */
[----:B------:R-:W-:Y:S01]  /*89a0*/  FFMA R0, R26, R21, R0 ;  /* 0x000000151a007223 */ /* 0x000fe20000000000 */
[C---:B------:R-:W-:Y:S01]  /*89b0*/  FMUL R7, R24.reuse, R10 ;  /* 0x0000000a18077220 */ /* 0x040fe20000400000 */
[----:B------:R-:W-:Y:S01]  /*89c0*/  F2FP.F16.F32.PACK_AB R4, R5, R4 ;  /* 0x000000040504723e */ /* 0x000fe200000000ff */
[----:B------:R-:W-:Y:S01]  /*89d0*/  FMUL R11, R24, R11 ;  /* 0x0000000b180b7220 */ /* 0x000fe20000400000 */
[----:B------:R-:W-:Y:S01]  /*89e0*/  FFMA R2, R26, R25, R2 ;  /* 0x000000191a027223 */ /* 0x000fe20000000002 */
[----:B------:R-:W-:Y:S01]  /*89f0*/  F2FP.F16.F32.PACK_AB R5, R0, R6 ;  /* 0x000000060005723e */ /* 0x000fe200000000ff */
[----:B------:R-:W-:Y:S01]  /*8a00*/  FMUL R8, R24, R12 ;  /* 0x0000000c18087220 */ /* 0x000fe20000400000 */
[----:B------:R-:W-:Y:S01]  /*8a10*/  MOV R0, UR44 ;  /* 0x0000002c00007c02 */ /* 0x000fe20008000f00 */
[----:B------:R-:W-:Y:S01]  /*8a20*/  FFMA R3, R26, R27, R3 ;  /* 0x0000001b1a037223 */ /* 0x000fe20000000003 */
[----:B------:R-:W-:Y:S01]  /*8a30*/  FMUL R9, R24, R13 ;  /* 0x0000000d18097220 */ /* 0x000fe20000400000 */
[----:B------:R-:W-:Y:S01]  /*8a40*/  FFMA R7, R26, R28, R7 ;  /* 0x0000001c1a077223 */ /* 0x000fe20000000007 */
[----:B------:R-:W-:Y:S01]  /*8a50*/  FMUL R10, R24, R14 ;  /* 0x0000000e180a7220 */ /* 0x000fe20000400000 */
[----:B------:R-:W-:Y:S01]  /*8a60*/  FFMA R11, R26, R29, R11 ;  /* 0x0000001d1a0b7223 */ /* 0x000fe2000000000b */
[----:B------:R-:W-:Y:S01]  /*8a70*/  FMUL R15, R24, R15 ;  /* 0x0000000f180f7220 */ /* 0x000fe20000400000 */
[----:B------:R-:W-:Y:S01]  /*8a80*/  FFMA R8, R26, R30, R8 ;  /* 0x0000001e1a087223 */ /* 0x000fe20000000008 */
[----:B------:R-:W-:Y:S01]  /*8a90*/  LEA R0, R0, R44, 0xb ;  /* 0x0000002c00007211 */ /* 0x000fe200078e58ff */
[----:B------:R-:W-:Y:S01]  /*8aa0*/  FMUL R12, R24, R16 ;  /* 0x00000010180c7220 */ /* 0x000fe20000400000 */
[----:B------:R-:W-:Y:S01]  /*8ab0*/  FFMA R9, R26, R31, R9 ;  /* 0x0000001f1a097223 */ /* 0x000fe20000000009 */
[----:B------:R-:W-:Y:S01]  /*8ac0*/  FMUL R13, R24, R17 ;  /* 0x00000011180d7220 */ /* 0x000fe20000400000 */
[----:B------:R-:W-:Y:S01]  /*8ad0*/  FFMA R10, R26, R32, R10 ;  /* 0x000000201a0a7223 */ /* 0x000fe2000000000a */
[----:B------:R-:W-:Y:S01]  /*8ae0*/  FMUL R14, R24, R18 ;  /* 0x00000012180e7220 */ /* 0x000fe20000400000 */
[----:B------:R-:W-:Y:S01]  /*8af0*/  FFMA R15, R26, R33, R15 ;  /* 0x000000211a0f7223 */ /* 0x000fe2000000000f */
[----:B------:R-:W-:Y:S01]  /*8b00*/  FMUL R19, R24, R19 ;  /* 0x0000001318137220 */ /* 0x000fe20000400000 */
[----:B------:R-:W-:Y:S01]  /*8b10*/  F2FP.F16.F32.PACK_AB R6, R3, R2 ;  /* 0x000000020306723e */ /* 0x000fe200000000ff */
[C---:B------:R-:W-:Y:S01]  /*8b20*/  FFMA R12, R26.reuse, R34, R12 ;  /* 0x000000221a0c7223 */ /* 0x040fe2000000000c */
[----:B------:R-:W-:Y:S01]  /*8b30*/  F2FP.F16.F32.PACK_AB R7, R11, R7 ;  /* 0x000000070b07723e */ /* 0x000fe200000000ff */
[----:B------:R-:W-:Y:S01]  /*8b40*/  FFMA R13, R26, R35, R13 ;  /* 0x000000231a0d7223 */ /* 0x000fe2000000000d */
[----:B------:R-:W-:Y:S01]  /*8b50*/  LEA R0, R0, UR45, 0x1 ;  /* 0x0000002d00007c11 */ /* 0x000fe2000f8e08ff */
[C---:B------:R-:W-:Y:S01]  /*8b60*/  FFMA R14, R26.reuse, R36, R14 ;  /* 0x000000241a0e7223 */ /* 0x040fe2000000000e */
[----:B------:R-:W-:Y:S01]  /*8b70*/  FFMA R19, R26, R37, R19 ;  /* 0x000000251a137223 */ /* 0x000fe20000000013 */
[----:B------:R-:W-:Y:S02]  /*8b80*/  F2FP.F16.F32.PACK_AB R8, R9, R8 ;  /* 0x000000080908723e */ /* 0x000fe400000000ff */
[----:B------:R1:W-:Y:S01]  /*8b90*/  STS.128 [R0+0x400], R4 ;  /* 0x0004000400007388 */ /* 0x0003e20000000c00 */
        /* <DEDUP_REMOVED lines=14> */
[----:B------:R-:W-:Y:S02]  /*8c80*/  ULEA UR5, UR44, UR45, 0xc ;  /* 0x0000002d2c057291 */ /* 0x000fe4000f8e60ff */
[----:B------:R-:W-:Y:S02]  /*8c90*/  UIADD3 UR13, UPT, UPT, UR49, 0x10, URZ ;  /* 0x00000010310d7890 */ /* 0x000fe4000fffe0ff */
[----:B------:R-:W-:Y:S02]  /*8ca0*/  UIADD3 UR12, UPT, UPT, UR5, 0x400, URZ ;  /* 0x00000400050c7890 */ /* 0x000fe4000fffe0ff */
[----:B------:R-:W-:Y:S01]  /*8cb0*/  UIADD3 UR8, UPT, UPT, UR5, 0xc00, URZ ;  /* 0x00000c0005087890 */ /* 0x000fe2000fffe0ff */
[----:B------:R-:W-:Y:S01]  /*8cc0*/  UMOV UR14, UR50 ;  /* 0x00000032000e7c82 */ /* 0x000fe20008000000 */
[----:B------:R-:W-:Y:S01]  /*8cd0*/  UMOV UR15, UR36 ;  /* 0x00000024000f7c82 */ /* 0x000fe20008000000 */
[----:B------:R-:W-:Y:S01]  /*8ce0*/  UIADD3 UR9, UPT, UPT, UR49, 0x30, URZ ;  /* 0x0000003031097890 */ /* 0x000fe2000fffe0ff */
[----:B------:R-:W-:Y:S01]  /*8cf0*/  UMOV UR10, UR50 ;  /* 0x00000032000a7c82 */ /* 0x000fe20008000000 */
[----:B------:R-:W-:Y:S01]  /*8d00*/  UMOV UR11, UR36 ;  /* 0x00000024000b7c82 */ /* 0x000fe20008000000 */
[----:B--2---:R-:W-:Y:S04]  /*8d10*/  UIADD3 UR4, UP0, UPT, UR6, 0x680, URZ ;  /* 0x0000068006047890 */ /* 0x004fe8000ff1e0ff */
[----:B------:R-:W-:Y:S09]  /*8d20*/  UIADD3.X UR5, UPT, UPT, URZ, UR7, URZ, UP0, !UPT ;  /* 0x00000007ff057290 */ /* 0x000ff200087fe4ff */
[----:B------:R2:W-:Y:S01]  /*8d30*/  UTMASTG.3D [UR12], [UR4] ;  /* 0x0000000c040073b5 */ /* 0x0005e20008010000 */
[----:B------:R2:W-:Y:S02]  /*8d40*/  UTMASTG.3D [UR8], [UR4] ;  /* 0x00000008040073b5 */ /* 0x0005e40008010000 */
[----:B--2---:R0:W-:Y:S02]  /*8d50*/  UTMACMDFLUSH ;  /* 0x00000000000079b7 */ /* 0x0041e40000000000 */
.L_x_156:
[----:B------:R-:W-:Y:S05]  /*8d60*/  BSYNC.RECONVERGENT B0 ;  /* 0x0000000000007941 */ /* 0x000fea0003800200 */
.L_x_155:
[----:B------:R-:W-:Y:S01]  /*8d70*/  UIADD3 UR4, UPT, UPT, UR44, 0x1, URZ ;  /* 0x000000012c047890 */ /* 0x000fe2000fffe0ff */
[----:B------:R-:W-:Y:S03]  /*8d80*/  BSSY.RECONVERGENT B0, `(.L_x_157) ;  /* 0x0000008000007945 */ /* 0x000fe60003800200 */
[----:B------:R-:W-:Y:S04]  /*8d90*/  UISETP.NE.AND UP0, UPT, UR4, 0x3, UPT ;  /* 0x000000030400788c */ /* 0x000fe8000bf05270 */
[----:B------:R-:W-:Y:S02]  /*8da0*/  UISETP.EQ.XOR UP1, UPT, UR46, 0x3, !UP0 ;  /* 0x000000032e00788c */ /* 0x000fe4000c722a70 */
[----:B------:R-:W-:Y:S02]  /*8db0*/  USEL UR47, UR4, URZ, UP0 ;  /* 0x000000ff042f7287 */ /* 0x000fe40008000000 */
[----:B------:R-:W-:Y:S04]  /*8dc0*/  USEL UR5, URZ, 0x1, !UP1 ;  /* 0x00000001ff057887 */ /* 0x000fe8000c800000 */
[----:B------:R-:W-:Y:S01]  /*8dd0*/  ULOP3.LUT UR54, UR54, UR5, URZ, 0x3c, !UPT ;  /* 0x0000000536367292 */ /* 0x000fe2000f8e3cff */
[----:B------:R-:W-:Y:S11]  /*8de0*/  @P0 BRA `(.L_x_158) ;  /* 0x0000000000040947 */ /* 0x000ff60003800000 */
[----:B------:R-:W-:Y:S04]  /*8df0*/  DEPBAR.LE SB0, 0x1 ;  /* 0x000080400000791a */ /* 0x000fe80000000000 */
.L_x_158:
[----:B------:R-:W-:Y:S05]  /*8e00*/  BSYNC.RECONVERGENT B0 ;  /* 0x0000000000007941 */ /* 0x000fea0003800200 */
.L_x_157:
[----:B------:R-:W-:Y:S01]  /*8e10*/  BAR.SYNC.DEFER_BLOCKING 0x1, 0x80 ;  /* 0x0042000000007b1d */ /* 0x000fe20000010000 */
[----:B------:R-:W-:Y:S01]  /*8e20*/  UISETP.NE.AND UP0, UPT, UR53, -0x2, UPT ;  /* 0xfffffffe3500788c */ /* 0x000fe2000bf05270 */
[----:B------:R-:W-:Y:S08]  /*8e30*/  IADD3 R22, PT, PT, R22, 0x1, RZ ;  /* 0x0000000116167810 */ /* 0x000ff00007ffe0ff */
[----:B------:R-:W-:Y:S05]  /*8e40*/  BRA.U !UP0, `(.L_x_159) ;  /* 0x0000000108287547 */ /* 0x000fea000b800000 */
[----:B-1----:R-:W1:Y:S01]  /*8e50*/  S2R R0, SR_CgaCtaId ;  /* 0x0000000000007919 */ /* 0x002e620000008800 */
[----:B------:R-:W-:Y:S01]  /*8e60*/  ISETP.NE.AND P0, PT, R60, RZ, PT ;  /* 0x000000ff3c00720c */ /* 0x000fe20003f05270 */
[----:B------:R-:W-:Y:S01]  /*8e70*/  IMAD.U32 R2, RZ, RZ, UR52 ;  /* 0x00000034ff027e24 */ /* 0x000fe2000f8e00ff */
[----:B------:R-:W-:Y:S04]  /*8e80*/  UIADD3 UR4, UPT, UPT, UR52, 0x1, URZ ;  /* 0x0000000134047890 */ /* 0x000fe8000fffe0ff */
[----:B------:R-:W-:Y:S04]  /*8e90*/  UISETP.NE.AND UP0, UPT, UR4, 0x3, UPT ;  /* 0x000000030400788c */ /* 0x000fe8000bf05270 */
[----:B------:R-:W-:Y:S03]  /*8ea0*/  USEL UR52, UR4, URZ, UP0 ;  /* 0x000000ff04347287 */ /* 0x000fe60008000000 */
[----:B------:R-:W-:Y:S05]  /*8eb0*/  @P0 LEA R2, R2, UR45, 0x3 ;  /* 0x0000002d02020c11 */ /* 0x000fea000f8e18ff */
[----:B------:R-:W-:Y:S05]  /*8ec0*/  @P0 VIADD R2, R2, 0x248 ;  /* 0x0000024802020836 */ /* 0x000fea0000000000 */
[----:B-1----:R-:W-:Y:S04]  /*8ed0*/  @P0 PRMT R0, R0, 0x654, R2 ;  /* 0x0000065400000816 */ /* 0x002fe80000000002 */
[----:B------:R2:W-:Y:S03]  /*8ee0*/  @P0 SYNCS.ARRIVE.TRANS64.RED.A1T0 RZ, [R0+URZ], RZ ;  /* 0x000000ff00ff09a7 */ /* 0x0005e600081004ff */
.L_x_159:
[----:B------:R-:W-:Y:S01]  /*8ef0*/  R2UR UR6, R59 ;  /* 0x000000003b0672ca */ /* 0x000fe200000e0000 */
[----:B------:R-:W-:Y:S01]  /*8f00*/  UIADD3 UR53, UPT, UPT, UR53, 0x2, URZ ;  /* 0x0000000235357890 */ /* 0x000fe2000fffe0ff */
[----:B------:R-:W-:Y:S01]  /*8f10*/  R2UR UR5, R50 ;  /* 0x00000000320572ca */ /* 0x000fe200000e0000 */
[----:B------:R-:W-:Y:S01]  /*8f20*/  UMOV UR36, UR63 ;  /* 0x0000003f00247c82 */ /* 0x000fe20008000000 */
[----:B------:R-:W-:Y:S02]  /*8f30*/  R2UR UR4, R51 ;  /* 0x00000000330472ca */ /* 0x000fe400000e0000 */
[----:B------:R-:W-:Y:S02]  /*8f40*/  ISETP.NE.AND P0, PT, R55, 0x2, PT ;  /* 0x000000023700780c */ /* 0x000fe40003f05270 */
[----:B------:R-:W-:Y:S02]  /*8f50*/  ISETP.NE.AND P1, PT, R22, 0x4, PT ;  /* 0x000000041600780c */ /* 0x000fe40003f25270 */
[----:B------:R-:W-:Y:S02]  /*8f60*/  SEL R2, RZ, 0x1, P0 ;  /* 0x00000001ff027807 */ /* 0x000fe40000000000 */
[----:B-12---:R-:W-:Y:S01]  /*8f70*/  SEL R0, RZ, 0x1, P1 ;  /* 0x00000001ff007807 */ /* 0x006fe20000800000 */
[----:B------:R-:W-:Y:S01]  /*8f80*/  UISETP.NE.AND UP0, UPT, UR6, URZ, UPT ;  /* 0x000000ff0600728c */ /* 0x000fe2000bf05270 */
[----:B------:R-:W-:Y:S01]  /*8f90*/  LOP3.LUT R56, R56, R2, RZ, 0x3c, !PT ;  /* 0x0000000238387212 */ /* 0x000fe200078e3cff */
[----:B------:R-:W-:Y:S01]  /*8fa0*/  UIADD3 UR25, UPT, UPT, UR37, UR5, URZ ;  /* 0x0000000525197290 */ /* 0x000fe2000fffe0ff */
[----:B------:R-:W-:Y:S01]  /*8fb0*/  LOP3.LUT R57, R57, R0, RZ, 0x3c, !PT ;  /* 0x0000000039397212 */ /* 0x000fe200078e3cff */
[----:B------:R-:W-:Y:S01]  /*8fc0*/  UIADD3 UR20, UPT, UPT, UR38, UR4, URZ ;  /* 0x0000000426147290 */ /* 0x000fe2000fffe0ff */
[----:B------:R-:W-:Y:S02]  /*8fd0*/  SEL R55, R55, RZ, P0 ;  /* 0x000000ff37377207 */ /* 0x000fe40000000000 */
[----:B------:R-:W-:Y:S02]  /*8fe0*/  SEL R22, R22, RZ, P1 ;  /* 0x000000ff16167207 */ /* 0x000fe40000800000 */
[----:B------:R-:W-:Y:S07]  /*8ff0*/  BRA.U UP0, `(.L_x_160) ;  /* 0xffffffdd004c7547 */ /* 0x000fee000b83ffff */
[----:B------:R-:W-:-:S13]  /*9000*/  R2UR UR4, R52 ;  /* 0x00000000340472ca */ /* 0x000fda00000e0000 */
[----:B------:R-:W-:-:S09]  /*9010*/  UISETP.NE.AND UP0, UPT, UR4, URZ, UPT ;  /* 0x000000ff0400728c */ /* 0x000fd2000bf05270 */
[----:B------:R-:W-:Y:S05]  /*9020*/  BRA.U !UP0, `(.L_x_161) ;  /* 0x0000000108487547 */ /* 0x000fea000b800000 */
[----:B------:R-:W1:Y:S02]  /*9030*/  LDCU.64 UR4, c[0x0][0x890] ;  /* 0x00011200ff0477ac */ /* 0x000e640008000a00 */
[----:B-1----:R-:W-:-:S04]  /*9040*/  UISETP.NE.U32.AND UP0, UPT, UR4, URZ, UPT ;  /* 0x000000ff0400728c */ /* 0x002fc8000bf05070 */
[----:B------:R-:W-:-:S09]  /*9050*/  UISETP.NE.AND.EX UP0, UPT, UR5, URZ, UPT, UP0 ;  /* 0x000000ff0500728c */ /* 0x000fd2000bf05300 */
[----:B------:R-:W-:Y:S05]  /*9060*/  BRA.U UP0, `(.L_x_162) ;  /* 0x00000001000c7547 */ /* 0x000fea000b800000 */
[----:B------:R-:W-:-:S13]  /*9070*/  FSETP.NEU.AND P0, PT, R26, RZ, PT ;  /* 0x000000ff1a00720b */ /* 0x000fda0003f0d000 */
[----:B------:R-:W-:Y:S05]  /*9080*/  @!P0 EXIT ;  /* 0x000000000000894d */ /* 0x000fea0003800000 */
[----:B------:R-:W-:Y:S05]  /*9090*/  BRA `(.L_x_161) ;  /* 0x00000000002c7947 */ /* 0x000fea0003800000 */
.L_x_162:
[----:B------:R-:W-:Y:S01]  /*90a0*/  ISETP.NE.AND P0, PT, R54, RZ, PT ;  /* 0x000000ff3600720c */ /* 0x000fe20003f05270 */
[----:B------:R-:W-:-:S12]  /*90b0*/  BSSY.RECONVERGENT B0, `(.L_x_161) ;  /* 0x0000009000007945 */ /* 0x000fd80003800200 */
[----:B------:R-:W-:Y:S05]  /*90c0*/  @P0 BRA `(.L_x_163) ;  /* 0x0000000000140947 */ /* 0x000fea0003800000 */
[----:B------:R-:W1:Y:S02]  /*90d0*/  LDCU.64 UR4, c[0x0][0x888] ;  /* 0x00011100ff0477ac */ /* 0x000e640008000a00 */
[----:B-1----:R-:W-:-:S04]  /*90e0*/  ISETP.NE.U32.AND P0, PT, RZ, UR4, PT ;  /* 0x00000004ff007c0c */ /* 0x002fc8000bf05070 */
[----:B------:R-:W-:-:S13]  /*90f0*/  ISETP.NE.AND.EX P0, PT, RZ, UR5, PT, P0 ;  /* 0x00000005ff007c0c */ /* 0x000fda000bf05300 */
[----:B------:R-:W-:Y:S05]  /*9100*/  @!P0 EXIT ;  /* 0x000000000000894d */ /* 0x000fea0003800000 */
[----:B------:R-:W-:Y:S05]  /*9110*/  BRA `(.L_x_164) ;  /* 0x0000000000087947 */ /* 0x000fea0003800000 */
.L_x_163:
[----:B------:R-:W-:-:S13]  /*9120*/  FSETP.NEU.AND P0, PT, R26, RZ, PT ;  /* 0x000000ff1a00720b */ /* 0x000fda0003f0d000 */
[----:B------:R-:W-:Y:S05]  /*9130*/  @!P0 EXIT ;  /* 0x000000000000894d */ /* 0x000fea0003800000 */
.L_x_164:
[----:B------:R-:W-:Y:S05]  /*9140*/  BSYNC.RECONVERGENT B0 ;  /* 0x0000000000007941 */ /* 0x000fea0003800200 */
.L_x_161:
[----:B------:R-:W1:Y:S01]  /*9150*/  S2UR UR5, SR_CgaCtaId ;  /* 0x00000000000579c3 */ /* 0x000e620000008800 */
[----:B------:R-:W-:Y:S01]  /*9160*/  ULEA UR4, UR52, UR45, 0x3 ;  /* 0x0000002d34047291 */ /* 0x000fe2000f8e18ff */
[----:B------:R-:W-:-:S04]  /*9170*/  DEPBAR.LE SB0, 0x0 ;  /* 0x000080000000791a */ /* 0x000fc80000000000 */
[----:B------:R-:W-:-:S04]  /*9180*/  UIADD3 UR4, UPT, UPT, UR4, 0x248, URZ ;  /* 0x0000024804047890 */ /* 0x000fc8000fffe0ff */
[----:B-1----:R-:W-:-:S09]  /*9190*/  UPRMT UR4, UR5, 0x654, UR4 ;  /* 0x0000065405047896 */ /* 0x002fd20008000004 */
[----:B------:R-:W-:Y:S01]  /*91a0*/  SYNCS.ARRIVE.TRANS64.RED.A1T0 RZ, [UR4], RZ ;  /* 0x000000ffffff79a7 */ /* 0x000fe20008100404 */
[----:B------:R-:W-:Y:S05]  /*91b0*/  EXIT ;  /* 0x000000000000794d */ /* 0x000fea0003800000 */
.L_x_25:
[----:B-1----:R1:W3:Y:S02]  /*91c0*/  SYNCS.PHASECHK.TRANS64.TRYWAIT P0, [R0+URZ+0x2e0], R2 ;  /* 0x0002e002000075a7 */ /* 0x0022e400080011ff */
[----:B---3--:R-:W-:Y:S05]  /*91d0*/  @!P0 NANOSLEEP.SYNCS 0x989680 ;  /* 0x009896800000895d */ /* 0x008fea0003900000 */
[----:B------:R-:W3:Y:S02]  /*91e0*/  @!P0 SYNCS.PHASECHK.TRANS64 P0, [R0+URZ+0x2e0], R2 ;  /* 0x0002e002000085a7 */ /* 0x000ee400080010ff */
[----:B---3--:R-:W-:Y:S05]  /*91f0*/  @!P0 BRA `(.L_x_25) ;  /* 0xfffffffc00f08947 */ /* 0x008fea000383ffff */
[----:B------:R-:W-:Y:S05]  /*9200*/  BRA `(.L_x_165) ;  /* 0xffffff8c00387947 */ /* 0x000fea000383ffff */
.L_x_28:
[----:B-1----:R-:W-:-:S07]  /*9210*/  MOV R0, UR33 ;  /* 0x0000002100007c02 */ /* 0x002fce0008000f00 */
.L_x_166:
[----:B-1----:R1:W3:Y:S02]  /*9220*/  SYNCS.PHASECHK.TRANS64.TRYWAIT P0, [R0+URZ+0x118], R3 ;  /* 0x00011803000075a7 */ /* 0x0022e400080011ff */
[----:B---3--:R-:W-:Y:S05]  /*9230*/  @!P0 NANOSLEEP.SYNCS 0x989680 ;  /* 0x009896800000895d */ /* 0x008fea0003900000 */
[----:B------:R-:W3:Y:S02]  /*9240*/  @!P0 SYNCS.PHASECHK.TRANS64 P0, [R0+URZ+0x118], R3 ;  /* 0x00011803000085a7 */ /* 0x000ee400080010ff */
[----:B---3--:R-:W-:Y:S05]  /*9250*/  @!P0 BRA `(.L_x_166) ;  /* 0xfffffffc00f08947 */ /* 0x008fea000383ffff */
[----:B------:R-:W-:Y:S05]  /*9260*/  BRA `(.L_x_27) ;  /* 0xffffff8c00887947 */ /* 0x000fea000383ffff */
.L_x_35:
[----:B-1----:R-:W-:-:S07]  /*9270*/  MOV R0, UR17 ;  /* 0x0000001100007c02 */ /* 0x002fce0008000f00 */
.L_x_167:
[----:B-1----:R1:W3:Y:S02]  /*9280*/  SYNCS.PHASECHK.TRANS64.TRYWAIT P0, [R0+URZ+0x118], R3 ;  /* 0x00011803000075a7 */ /* 0x0022e400080011ff */
[----:B---3--:R-:W-:Y:S05]  /*9290*/  @!P0 NANOSLEEP.SYNCS 0x989680 ;  /* 0x009896800000895d */ /* 0x008fea0003900000 */
[----:B------:R-:W3:Y:S02]  /*92a0*/  @!P0 SYNCS.PHASECHK.TRANS64 P0, [R0+URZ+0x118], R3 ;  /* 0x00011803000085a7 */ /* 0x000ee400080010ff */
[----:B---3--:R-:W-:Y:S05]  /*92b0*/  @!P0 BRA `(.L_x_167) ;  /* 0xfffffffc00f08947 */ /* 0x008fea000383ffff */
[----:B------:R-:W-:Y:S05]  /*92c0*/  BRA `(.L_x_34) ;  /* 0xffffff90004c7947 */ /* 0x000fea000383ffff */
.L_x_40:
[----:B-1----:R1:W3:Y:S02]  /*92d0*/  SYNCS.PHASECHK.TRANS64.TRYWAIT P0, [R3+URZ+0x270], R0 ;  /* 0x00027000030075a7 */ /* 0x0022e400080011ff */
[----:B---3--:R-:W-:Y:S05]  /*92e0*/  @!P0 NANOSLEEP.SYNCS 0x989680 ;  /* 0x009896800000895d */ /* 0x008fea0003900000 */
[----:B------:R-:W3:Y:S02]  /*92f0*/  @!P0 SYNCS.PHASECHK.TRANS64 P0, [R3+URZ+0x270], R0 ;  /* 0x00027000030085a7 */ /* 0x000ee400080010ff */
[----:B---3--:R-:W-:Y:S05]  /*9300*/  @!P0 BRA `(.L_x_40) ;  /* 0xfffffffc00f08947 */ /* 0x008fea000383ffff */
[----:B------:R-:W-:Y:S05]  /*9310*/  BRA `(.L_x_168) ;  /* 0xffffff9000f07947 */ /* 0x000fea000383ffff */
.L_x_44:
[----:B------:R-:W-:-:S07]  /*9320*/  MOV R0, UR4 ;  /* 0x0000000400007c02 */ /* 0x000fce0008000f00 */
.L_x_169:
[----:B-1----:R1:W3:Y:S02]  /*9330*/  SYNCS.PHASECHK.TRANS64.TRYWAIT P0, [R0+URZ], R2 ;  /* 0x00000002000075a7 */ /* 0x0022e400080011ff */
[----:B---3--:R-:W-:Y:S05]  /*9340*/  @!P0 NANOSLEEP.SYNCS 0x989680 ;  /* 0x009896800000895d */ /* 0x008fea0003900000 */
[----:B------:R-:W3:Y:S02]  /*9350*/  @!P0 SYNCS.PHASECHK.TRANS64 P0, [R0+URZ], R2 ;  /* 0x00000002000085a7 */ /* 0x000ee400080010ff */
[----:B---3--:R-:W-:Y:S05]  /*9360*/  @!P0 BRA `(.L_x_169) ;  /* 0xfffffffc00f08947 */ /* 0x008fea000383ffff */
[----:B------:R-:W-:Y:S05]  /*9370*/  BRA `(.L_x_170) ;  /* 0xffffff98009c7947 */ /* 0x000fea000383ffff */
.L_x_45:
[----:B------:R-:W-:-:S07]  /*9380*/  MOV R0, UR5 ;  /* 0x0000000500007c02 */ /* 0x000fce0008000f00 */
.L_x_171:
[----:B-1----:R1:W3:Y:S02]  /*9390*/  SYNCS.PHASECHK.TRANS64.TRYWAIT P0, [R0+URZ], R3 ;  /* 0x00000003000075a7 */ /* 0x0022e400080011ff */
[----:B---3--:R-:W-:Y:S05]  /*93a0*/  @!P0 NANOSLEEP.SYNCS 0x989680 ;  /* 0x009896800000895d */ /* 0x008fea0003900000 */
[----:B------:R-:W3:Y:S02]  /*93b0*/  @!P0 SYNCS.PHASECHK.TRANS64 P0, [R0+URZ], R3 ;  /* 0x00000003000085a7 */ /* 0x000ee400080010ff */
[----:B---3--:R-:W-:Y:S05]  /*93c0*/  @!P0 BRA `(.L_x_171) ;  /* 0xfffffffc00f08947 */ /* 0x008fea000383ffff */
[----:B------:R-:W-:Y:S05]  /*93d0*/  BRA `(.L_x_172) ;  /* 0xffffff9800a87947 */ /* 0x000fea000383ffff */
.L_x_46:
[----:B------:R-:W-:-:S07]  /*93e0*/  MOV R0, UR5 ;  /* 0x0000000500007c02 */ /* 0x000fce0008000f00 */
.L_x_173:
[----:B-1----:R1:W3:Y:S02]  /*93f0*/  SYNCS.PHASECHK.TRANS64.TRYWAIT P0, [R0+URZ], R3 ;  /* 0x00000003000075a7 */ /* 0x0022e400080011ff */
[----:B---3--:R-:W-:Y:S05]  /*9400*/  @!P0 NANOSLEEP.SYNCS 0x989680 ;  /* 0x009896800000895d */ /* 0x008fea0003900000 */
[----:B------:R-:W3:Y:S02]  /*9410*/  @!P0 SYNCS.PHASECHK.TRANS64 P0, [R0+URZ], R3 ;  /* 0x00000003000085a7 */ /* 0x000ee400080010ff */
[----:B---3--:R-:W-:Y:S05]  /*9420*/  @!P0 BRA `(.L_x_173) ;  /* 0xfffffffc00f08947 */ /* 0x008fea000383ffff */
[----:B------:R-:W-:Y:S05]  /*9430*/  BRA `(.L_x_174) ;  /* 0xffffff9800b47947 */ /* 0x000fea000383ffff */
.L_x_47:
[----:B------:R-:W-:-:S07]  /*9440*/  MOV R0, UR5 ;  /* 0x0000000500007c02 */ /* 0x000fce0008000f00 */
.L_x_175:
[----:B-1----:R1:W3:Y:S02]  /*9450*/  SYNCS.PHASECHK.TRANS64.TRYWAIT P0, [R0+URZ], R3 ;  /* 0x00000003000075a7 */ /* 0x0022e400080011ff */
[----:B---3--:R-:W-:Y:S05]  /*9460*/  @!P0 NANOSLEEP.SYNCS 0x989680 ;  /* 0x009896800000895d */ /* 0x008fea0003900000 */
[----:B------:R-:W3:Y:S02]  /*9470*/  @!P0 SYNCS.PHASECHK.TRANS64 P0, [R0+URZ], R3 ;  /* 0x00000003000085a7 */ /* 0x000ee400080010ff */
[----:B---3--:R-:W-:Y:S05]  /*9480*/  @!P0 BRA `(.L_x_175) ;  /* 0xfffffffc00f08947 */ /* 0x008fea000383ffff */
[----:B------:R-:W-:Y:S05]  /*9490*/  BRA `(.L_x_176) ;  /* 0xffffff9800c07947 */ /* 0x000fea000383ffff */
.L_x_48:
[----:B------:R-:W-:-:S07]  /*94a0*/  MOV R0, UR5 ;  /* 0x0000000500007c02 */ /* 0x000fce0008000f00 */
.L_x_177:
[----:B-1----:R1:W3:Y:S02]  /*94b0*/  SYNCS.PHASECHK.TRANS64.TRYWAIT P0, [R0+URZ], R3 ;  /* 0x00000003000075a7 */ /* 0x0022e400080011ff */
[----:B---3--:R-:W-:Y:S05]  /*94c0*/  @!P0 NANOSLEEP.SYNCS 0x989680 ;  /* 0x009896800000895d */ /* 0x008fea0003900000 */
[----:B------:R-:W3:Y:S02]  /*94d0*/  @!P0 SYNCS.PHASECHK.TRANS64 P0, [R0+URZ], R3 ;  /* 0x00000003000085a7 */ /* 0x000ee400080010ff */
[----:B---3--:R-:W-:Y:S05]  /*94e0*/  @!P0 BRA `(.L_x_177) ;  /* 0xfffffffc00f08947 */ /* 0x008fea000383ffff */
[----:B------:R-:W-:Y:S05]  /*94f0*/  BRA `(.L_x_178) ;  /* 0xffffff9800cc7947 */ /* 0x000fea000383ffff */
.L_x_49:
[----:B------:R-:W-:-:S07]  /*9500*/  MOV R0, UR5 ;  /* 0x0000000500007c02 */ /* 0x000fce0008000f00 */
.L_x_179:
[----:B-1----:R1:W3:Y:S02]  /*9510*/  SYNCS.PHASECHK.TRANS64.TRYWAIT P0, [R0+URZ], R3 ;  /* 0x00000003000075a7 */ /* 0x0022e400080011ff */
[----:B---3--:R-:W-:Y:S05]  /*9520*/  @!P0 NANOSLEEP.SYNCS 0x989680 ;  /* 0x009896800000895d */ /* 0x008fea0003900000 */
[----:B------:R-:W3:Y:S02]  /*9530*/  @!P0 SYNCS.PHASECHK.TRANS64 P0, [R0+URZ], R3 ;  /* 0x00000003000085a7 */ /* 0x000ee400080010ff */
[----:B---3--:R-:W-:Y:S05]  /*9540*/  @!P0 BRA `(.L_x_179) ;  /* 0xfffffffc00f08947 */ /* 0x008fea000383ffff */
[----:B------:R-:W-:Y:S05]  /*9550*/  BRA `(.L_x_180) ;  /* 0xffffff9800d87947 */ /* 0x000fea000383ffff */
.L_x_50:
[----:B------:R-:W-:-:S07]  /*9560*/  MOV R0, UR5 ;  /* 0x0000000500007c02 */ /* 0x000fce0008000f00 */
.L_x_181:
[----:B-1----:R1:W3:Y:S02]  /*9570*/  SYNCS.PHASECHK.TRANS64.TRYWAIT P0, [R0+URZ], R3 ;  /* 0x00000003000075a7 */ /* 0x0022e400080011ff */
[----:B---3--:R-:W-:Y:S05]  /*9580*/  @!P0 NANOSLEEP.SYNCS 0x989680 ;  /* 0x009896800000895d */ /* 0x008fea0003900000 */
[----:B------:R-:W3:Y:S02]  /*9590*/  @!P0 SYNCS.PHASECHK.TRANS64 P0, [R0+URZ], R3 ;  /* 0x00000003000085a7 */ /* 0x000ee400080010ff */
[----:B---3--:R-:W-:Y:S05]  /*95a0*/  @!P0 BRA `(.L_x_181) ;  /* 0xfffffffc00f08947 */ /* 0x008fea000383ffff */
[----:B------:R-:W-:Y:S05]  /*95b0*/  BRA `(.L_x_182) ;  /* 0xffffff9800e47947 */ /* 0x000fea000383ffff */
.L_x_51:
[----:B------:R-:W-:-:S07]  /*95c0*/  MOV R0, UR5 ;  /* 0x0000000500007c02 */ /* 0x000fce0008000f00 */
.L_x_183:
[----:B-1----:R1:W3:Y:S02]  /*95d0*/  SYNCS.PHASECHK.TRANS64.TRYWAIT P0, [R0+URZ], R3 ;  /* 0x00000003000075a7 */ /* 0x0022e400080011ff */
[----:B---3--:R-:W-:Y:S05]  /*95e0*/  @!P0 NANOSLEEP.SYNCS 0x989680 ;  /* 0x009896800000895d */ /* 0x008fea0003900000 */
[----:B------:R-:W3:Y:S02]  /*95f0*/  @!P0 SYNCS.PHASECHK.TRANS64 P0, [R0+URZ], R3 ;  /* 0x00000003000085a7 */ /* 0x000ee400080010ff */
[----:B---3--:R-:W-:Y:S05]  /*9600*/  @!P0 BRA `(.L_x_183) ;  /* 0xfffffffc00f08947 */ /* 0x008fea000383ffff */
[----:B------:R-:W-:Y:S05]  /*9610*/  BRA `(.L_x_184) ;  /* 0xffffff9800f07947 */ /* 0x000fea000383ffff */
.L_x_52:
[----:B------:R-:W-:-:S07]  /*9620*/  MOV R0, UR5 ;  /* 0x0000000500007c02 */ /* 0x000fce0008000f00 */
.L_x_185:
[----:B-1----:R1:W3:Y:S02]  /*9630*/  SYNCS.PHASECHK.TRANS64.TRYWAIT P0, [R0+URZ], R3 ;  /* 0x00000003000075a7 */ /* 0x0022e400080011ff */
[----:B---3--:R-:W-:Y:S05]  /*9640*/  @!P0 NANOSLEEP.SYNCS 0x989680 ;  /* 0x009896800000895d */ /* 0x008fea0003900000 */
[----:B------:R-:W3:Y:S02]  /*9650*/  @!P0 SYNCS.PHASECHK.TRANS64 P0, [R0+URZ], R3 ;  /* 0x00000003000085a7 */ /* 0x000ee400080010ff */
[----:B---3--:R-:W-:Y:S05]  /*9660*/  @!P0 BRA `(.L_x_185) ;  /* 0xfffffffc00f08947 */ /* 0x008fea000383ffff */
[----:B------:R-:W-:Y:S05]  /*9670*/  BRA `(.L_x_186) ;  /* 0xffffff9800fc7947 */ /* 0x000fea000383ffff */
.L_x_53:
[----:B------:R-:W-:-:S07]  /*9680*/  MOV R0, UR5 ;  /* 0x0000000500007c02 */ /* 0x000fce0008000f00 */
.L_x_187:
[----:B-1----:R1:W3:Y:S02]  /*9690*/  SYNCS.PHASECHK.TRANS64.TRYWAIT P0, [R0+URZ], R3 ;  /* 0x00000003000075a7 */ /* 0x0022e400080011ff */
[----:B---3--:R-:W-:Y:S05]  /*96a0*/  @!P0 NANOSLEEP.SYNCS 0x989680 ;  /* 0x009896800000895d */ /* 0x008fea0003900000 */
[----:B------:R-:W3:Y:S02]  /*96b0*/  @!P0 SYNCS.PHASECHK.TRANS64 P0, [R0+URZ], R3 ;  /* 0x00000003000085a7 */ /* 0x000ee400080010ff */
[----:B---3--:R-:W-:Y:S05]  /*96c0*/  @!P0 BRA `(.L_x_187) ;  /* 0xfffffffc00f08947 */ /* 0x008fea000383ffff */
[----:B------:R-:W-:Y:S05]  /*96d0*/  BRA `(.L_x_188) ;  /* 0xffffff9c00087947 */ /* 0x000fea000383ffff */
.L_x_54:
[----:B------:R-:W-:-:S07]  /*96e0*/  MOV R0, UR5 ;  /* 0x0000000500007c02 */ /* 0x000fce0008000f00 */
.L_x_189:
[----:B-1----:R1:W3:Y:S02]  /*96f0*/  SYNCS.PHASECHK.TRANS64.TRYWAIT P0, [R0+URZ], R3 ;  /* 0x00000003000075a7 */ /* 0x0022e400080011ff */
[----:B---3--:R-:W-:Y:S05]  /*9700*/  @!P0 NANOSLEEP.SYNCS 0x989680 ;  /* 0x009896800000895d */ /* 0x008fea0003900000 */
[----:B------:R-:W3:Y:S02]  /*9710*/  @!P0 SYNCS.PHASECHK.TRANS64 P0, [R0+URZ], R3 ;  /* 0x00000003000085a7 */ /* 0x000ee400080010ff */
[----:B---3--:R-:W-:Y:S05]  /*9720*/  @!P0 BRA `(.L_x_189) ;  /* 0xfffffffc00f08947 */ /* 0x008fea000383ffff */
[----:B------:R-:W-:Y:S05]  /*9730*/  BRA `(.L_x_190) ;  /* 0xffffff9c00147947 */ /* 0x000fea000383ffff */
.L_x_55:
[----:B------:R-:W-:-:S07]  /*9740*/  MOV R0, UR5 ;  /* 0x0000000500007c02 */ /* 0x000fce0008000f00 */
.L_x_191:
[----:B-1----:R1:W3:Y:S02]  /*9750*/  SYNCS.PHASECHK.TRANS64.TRYWAIT P0, [R0+URZ], R3 ;  /* 0x00000003000075a7 */ /* 0x0022e400080011ff */
[----:B---3--:R-:W-:Y:S05]  /*9760*/  @!P0 NANOSLEEP.SYNCS 0x989680 ;  /* 0x009896800000895d */ /* 0x008fea0003900000 */
[----:B------:R-:W3:Y:S02]  /*9770*/  @!P0 SYNCS.PHASECHK.TRANS64 P0, [R0+URZ], R3 ;  /* 0x00000003000085a7 */ /* 0x000ee400080010ff */
[----:B---3--:R-:W-:Y:S05]  /*9780*/  @!P0 BRA `(.L_x_191) ;  /* 0xfffffffc00f08947 */ /* 0x008fea000383ffff */
[----:B------:R-:W-:Y:S05]  /*9790*/  BRA `(.L_x_192) ;  /* 0xffffff9c00207947 */ /* 0x000fea000383ffff */
.L_x_56:
[----:B------:R-:W-:-:S07]  /*97a0*/  MOV R0, UR5 ;  /* 0x0000000500007c02 */ /* 0x000fce0008000f00 */
.L_x_193:
[----:B-1----:R1:W3:Y:S02]  /*97b0*/  SYNCS.PHASECHK.TRANS64.TRYWAIT P0, [R0+URZ], R3 ;  /* 0x00000003000075a7 */ /* 0x0022e400080011ff */
[----:B---3--:R-:W-:Y:S05]  /*97c0*/  @!P0 NANOSLEEP.SYNCS 0x989680 ;  /* 0x009896800000895d */ /* 0x008fea0003900000 */
[----:B------:R-:W3:Y:S02]  /*97d0*/  @!P0 SYNCS.PHASECHK.TRANS64 P0, [R0+URZ], R3 ;  /* 0x00000003000085a7 */ /* 0x000ee400080010ff */
[----:B---3--:R-:W-:Y:S05]  /*97e0*/  @!P0 BRA `(.L_x_193) ;  /* 0xfffffffc00f08947 */ /* 0x008fea000383ffff */
[----:B------:R-:W-:Y:S05]  /*97f0*/  BRA `(.L_x_194) ;  /* 0xffffff9c002c7947 */ /* 0x000fea000383ffff */
.L_x_57:
[----:B------:R-:W-:-:S07]  /*9800*/  MOV R0, UR5 ;  /* 0x0000000500007c02 */ /* 0x000fce0008000f00 */
.L_x_195:
[----:B-1----:R1:W3:Y:S02]  /*9810*/  SYNCS.PHASECHK.TRANS64.TRYWAIT P0, [R0+URZ], R3 ;  /* 0x00000003000075a7 */ /* 0x0022e400080011ff */
[----:B---3--:R-:W-:Y:S05]  /*9820*/  @!P0 NANOSLEEP.SYNCS 0x989680 ;  /* 0x009896800000895d */ /* 0x008fea0003900000 */
[----:B------:R-:W3:Y:S02]  /*9830*/  @!P0 SYNCS.PHASECHK.TRANS64 P0, [R0+URZ], R3 ;  /* 0x00000003000085a7 */ /* 0x000ee400080010ff */
[----:B---3--:R-:W-:Y:S05]  /*9840*/  @!P0 BRA `(.L_x_195) ;  /* 0xfffffffc00f08947 */ /* 0x008fea000383ffff */
[----:B------:R-:W-:Y:S05]  /*9850*/  BRA `(.L_x_196) ;  /* 0xffffff9c00387947 */ /* 0x000fea000383ffff */
.L_x_58:
[----:B------:R-:W-:-:S07]  /*9860*/  MOV R0, UR5 ;  /* 0x0000000500007c02 */ /* 0x000fce0008000f00 */
.L_x_197:
[----:B-1----:R1:W3:Y:S02]  /*9870*/  SYNCS.PHASECHK.TRANS64.TRYWAIT P0, [R0+URZ], R3 ;  /* 0x00000003000075a7 */ /* 0x0022e400080011ff */
[----:B---3--:R-:W-:Y:S05]  /*9880*/  @!P0 NANOSLEEP.SYNCS 0x989680 ;  /* 0x009896800000895d */ /* 0x008fea0003900000 */
[----:B------:R-:W3:Y:S02]  /*9890*/  @!P0 SYNCS.PHASECHK.TRANS64 P0, [R0+URZ], R3 ;  /* 0x00000003000085a7 */ /* 0x000ee400080010ff */
[----:B---3--:R-:W-:Y:S05]  /*98a0*/  @!P0 BRA `(.L_x_197) ;  /* 0xfffffffc00f08947 */ /* 0x008fea000383ffff */
[----:B------:R-:W-:Y:S05]  /*98b0*/  BRA `(.L_x_198) ;  /* 0xffffff9c00447947 */ /* 0x000fea000383ffff */
.L_x_59:
[----:B------:R-:W-:-:S07]  /*98c0*/  MOV R0, UR5 ;  /* 0x0000000500007c02 */ /* 0x000fce0008000f00 */
.L_x_199:
[----:B-1----:R1:W3:Y:S02]  /*98d0*/  SYNCS.PHASECHK.TRANS64.TRYWAIT P0, [R0+URZ], R3 ;  /* 0x00000003000075a7 */ /* 0x0022e400080011ff */
[----:B---3--:R-:W-:Y:S05]  /*98e0*/  @!P0 NANOSLEEP.SYNCS 0x989680 ;  /* 0x009896800000895d */ /* 0x008fea0003900000 */
[----:B------:R-:W3:Y:S02]  /*98f0*/  @!P0 SYNCS.PHASECHK.TRANS64 P0, [R0+URZ], R3 ;  /* 0x00000003000085a7 */ /* 0x000ee400080010ff */
[----:B---3--:R-:W-:Y:S05]  /*9900*/  @!P0 BRA `(.L_x_199) ;  /* 0xfffffffc00f08947 */ /* 0x008fea000383ffff */
[----:B------:R-:W-:Y:S05]  /*9910*/  BRA `(.L_x_200) ;  /* 0xffffff9c00507947 */ /* 0x000fea000383ffff */
.L_x_60:
[----:B------:R-:W-:-:S07]  /*9920*/  MOV R0, UR5 ;  /* 0x0000000500007c02 */ /* 0x000fce0008000f00 */
.L_x_201:
[----:B-1----:R1:W3:Y:S02]  /*9930*/  SYNCS.PHASECHK.TRANS64.TRYWAIT P0, [R0+URZ], R3 ;  /* 0x00000003000075a7 */ /* 0x0022e400080011ff */
[----:B---3--:R-:W-:Y:S05]  /*9940*/  @!P0 NANOSLEEP.SYNCS 0x989680 ;  /* 0x009896800000895d */ /* 0x008fea0003900000 */
[----:B------:R-:W3:Y:S02]  /*9950*/  @!P0 SYNCS.PHASECHK.TRANS64 P0, [R0+URZ], R3 ;  /* 0x00000003000085a7 */ /* 0x000ee400080010ff */
[----:B---3--:R-:W-:Y:S05]  /*9960*/  @!P0 BRA `(.L_x_201) ;  /* 0xfffffffc00f08947 */ /* 0x008fea000383ffff */
[----:B------:R-:W-:Y:S05]  /*9970*/  BRA `(.L_x_202) ;  /* 0xffffff9c005c7947 */ /* 0x000fea000383ffff */
.L_x_61:
[----:B------:R-:W-:-:S07]  /*9980*/  MOV R0, UR5 ;  /* 0x0000000500007c02 */ /* 0x000fce0008000f00 */
.L_x_203:
[----:B-1----:R1:W3:Y:S02]  /*9990*/  SYNCS.PHASECHK.TRANS64.TRYWAIT P0, [R0+URZ], R3 ;  /* 0x00000003000075a7 */ /* 0x0022e400080011ff */
[----:B---3--:R-:W-:Y:S05]  /*99a0*/  @!P0 NANOSLEEP.SYNCS 0x989680 ;  /* 0x009896800000895d */ /* 0x008fea0003900000 */
[----:B------:R-:W3:Y:S02]  /*99b0*/  @!P0 SYNCS.PHASECHK.TRANS64 P0, [R0+URZ], R3 ;  /* 0x00000003000085a7 */ /* 0x000ee400080010ff */
[----:B---3--:R-:W-:Y:S05]  /*99c0*/  @!P0 BRA `(.L_x_203) ;  /* 0xfffffffc00f08947 */ /* 0x008fea000383ffff */
[----:B------:R-:W-:Y:S05]  /*99d0*/  BRA `(.L_x_204) ;  /* 0xffffff9c00687947 */ /* 0x000fea000383ffff */
.L_x_62:
[----:B------:R-:W-:-:S07]  /*99e0*/  MOV R0, UR5 ;  /* 0x0000000500007c02 */ /* 0x000fce0008000f00 */
.L_x_205:
[----:B-1----:R1:W3:Y:S02]  /*99f0*/  SYNCS.PHASECHK.TRANS64.TRYWAIT P0, [R0+URZ], R3 ;  /* 0x00000003000075a7 */ /* 0x0022e400080011ff */
[----:B---3--:R-:W-:Y:S05]  /*9a00*/  @!P0 NANOSLEEP.SYNCS 0x989680 ;  /* 0x009896800000895d */ /* 0x008fea0003900000 */
[----:B------:R-:W3:Y:S02]  /*9a10*/  @!P0 SYNCS.PHASECHK.TRANS64 P0, [R0+URZ], R3 ;  /* 0x00000003000085a7 */ /* 0x000ee400080010ff */
[----:B---3--:R-:W-:Y:S05]  /*9a20*/  @!P0 BRA `(.L_x_205) ;  /* 0xfffffffc00f08947 */ /* 0x008fea000383ffff */
[----:B------:R-:W-:Y:S05]  /*9a30*/  BRA `(.L_x_206) ;  /* 0xffffff9c00747947 */ /* 0x000fea000383ffff */
.L_x_63:
[----:B------:R-:W-:-:S07]  /*9a40*/  MOV R0, UR5 ;  /* 0x0000000500007c02 */ /* 0x000fce0008000f00 */
.L_x_207:
[----:B-1----:R1:W3:Y:S02]  /*9a50*/  SYNCS.PHASECHK.TRANS64.TRYWAIT P0, [R0+URZ], R3 ;  /* 0x00000003000075a7 */ /* 0x0022e400080011ff */
[----:B---3--:R-:W-:Y:S05]  /*9a60*/  @!P0 NANOSLEEP.SYNCS 0x989680 ;  /* 0x009896800000895d */ /* 0x008fea0003900000 */
[----:B------:R-:W3:Y:S02]  /*9a70*/  @!P0 SYNCS.PHASECHK.TRANS64 P0, [R0+URZ], R3 ;  /* 0x00000003000085a7 */ /* 0x000ee400080010ff */
[----:B---3--:R-:W-:Y:S05]  /*9a80*/  @!P0 BRA `(.L_x_207) ;  /* 0xfffffffc00f08947 */ /* 0x008fea000383ffff */
[----:B------:R-:W-:Y:S05]  /*9a90*/  BRA `(.L_x_208) ;  /* 0xffffff9c00807947 */ /* 0x000fea000383ffff */
.L_x_64:
[----:B------:R-:W-:-:S07]  /*9aa0*/  MOV R0, UR5 ;  /* 0x0000000500007c02 */ /* 0x000fce0008000f00 */
.L_x_209:
[----:B-1----:R1:W3:Y:S02]  /*9ab0*/  SYNCS.PHASECHK.TRANS64.TRYWAIT P0, [R0+URZ], R3 ;  /* 0x00000003000075a7 */ /* 0x0022e400080011ff */
[----:B---3--:R-:W-:Y:S05]  /*9ac0*/  @!P0 NANOSLEEP.SYNCS 0x989680 ;  /* 0x009896800000895d */ /* 0x008fea0003900000 */
[----:B------:R-:W3:Y:S02]  /*9ad0*/  @!P0 SYNCS.PHASECHK.TRANS64 P0, [R0+URZ], R3 ;  /* 0x00000003000085a7 */ /* 0x000ee400080010ff */
[----:B---3--:R-:W-:Y:S05]  /*9ae0*/  @!P0 BRA `(.L_x_209) ;  /* 0xfffffffc00f08947 */ /* 0x008fea000383ffff */
[----:B------:R-:W-:Y:S05]  /*9af0*/  BRA `(.L_x_210) ;  /* 0xffffff9c008c7947 */ /* 0x000fea000383ffff */
.L_x_65:
[----:B------:R-:W-:-:S07]  /*9b00*/  MOV R0, UR5 ;  /* 0x0000000500007c02 */ /* 0x000fce0008000f00 */
.L_x_211:
[----:B-1----:R1:W3:Y:S02]  /*9b10*/  SYNCS.PHASECHK.TRANS64.TRYWAIT P0, [R0+URZ], R3 ;  /* 0x00000003000075a7 */ /* 0x0022e400080011ff */
[----:B---3--:R-:W-:Y:S05]  /*9b20*/  @!P0 NANOSLEEP.SYNCS 0x989680 ;  /* 0x009896800000895d */ /* 0x008fea0003900000 */
[----:B------:R-:W3:Y:S02]  /*9b30*/  @!P0 SYNCS.PHASECHK.TRANS64 P0, [R0+URZ], R3 ;  /* 0x00000003000085a7 */ /* 0x000ee400080010ff */
[----:B---3--:R-:W-:Y:S05]  /*9b40*/  @!P0 BRA `(.L_x_211) ;  /* 0xfffffffc00f08947 */ /* 0x008fea000383ffff */
[----:B------:R-:W-:Y:S05]  /*9b50*/  BRA `(.L_x_212) ;  /* 0xffffff9c00987947 */ /* 0x000fea000383ffff */
.L_x_66:
[----:B------:R-:W-:-:S07]  /*9b60*/  MOV R0, UR5 ;  /* 0x0000000500007c02 */ /* 0x000fce0008000f00 */
.L_x_213:
[----:B-1----:R1:W3:Y:S02]  /*9b70*/  SYNCS.PHASECHK.TRANS64.TRYWAIT P0, [R0+URZ], R3 ;  /* 0x00000003000075a7 */ /* 0x0022e400080011ff */
[----:B---3--:R-:W-:Y:S05]  /*9b80*/  @!P0 NANOSLEEP.SYNCS 0x989680 ;  /* 0x009896800000895d */ /* 0x008fea0003900000 */
[----:B------:R-:W3:Y:S02]  /*9b90*/  @!P0 SYNCS.PHASECHK.TRANS64 P0, [R0+URZ], R3 ;  /* 0x00000003000085a7 */ /* 0x000ee400080010ff */
[----:B---3--:R-:W-:Y:S05]  /*9ba0*/  @!P0 BRA `(.L_x_213) ;  /* 0xfffffffc00f08947 */ /* 0x008fea000383ffff */
[----:B------:R-:W-:Y:S05]  /*9bb0*/  BRA `(.L_x_214) ;  /* 0xffffff9c00a47947 */ /* 0x000fea000383ffff */
.L_x_67:
[----:B------:R-:W-:-:S07]  /*9bc0*/  MOV R0, UR5 ;  /* 0x0000000500007c02 */ /* 0x000fce0008000f00 */
.L_x_215:
[----:B-1----:R1:W3:Y:S02]  /*9bd0*/  SYNCS.PHASECHK.TRANS64.TRYWAIT P0, [R0+URZ], R3 ;  /* 0x00000003000075a7 */ /* 0x0022e400080011ff */
[----:B---3--:R-:W-:Y:S05]  /*9be0*/  @!P0 NANOSLEEP.SYNCS 0x989680 ;  /* 0x009896800000895d */ /* 0x008fea0003900000 */
[----:B------:R-:W3:Y:S02]  /*9bf0*/  @!P0 SYNCS.PHASECHK.TRANS64 P0, [R0+URZ], R3 ;  /* 0x00000003000085a7 */ /* 0x000ee400080010ff */
[----:B---3--:R-:W-:Y:S05]  /*9c00*/  @!P0 BRA `(.L_x_215) ;  /* 0xfffffffc00f08947 */ /* 0x008fea000383ffff */
[----:B------:R-:W-:Y:S05]  /*9c10*/  BRA `(.L_x_216) ;  /* 0xffffff9c00b07947 */ /* 0x000fea000383ffff */
.L_x_68:
[----:B------:R-:W-:-:S07]  /*9c20*/  MOV R0, UR5 ;  /* 0x0000000500007c02 */ /* 0x000fce0008000f00 */
.L_x_217:
[----:B-1----:R1:W3:Y:S02]  /*9c30*/  SYNCS.PHASECHK.TRANS64.TRYWAIT P0, [R0+URZ], R3 ;  /* 0x00000003000075a7 */ /* 0x0022e400080011ff */
[----:B---3--:R-:W-:Y:S05]  /*9c40*/  @!P0 NANOSLEEP.SYNCS 0x989680 ;  /* 0x009896800000895d */ /* 0x008fea0003900000 */
[----:B------:R-:W3:Y:S02]  /*9c50*/  @!P0 SYNCS.PHASECHK.TRANS64 P0, [R0+URZ], R3 ;  /* 0x00000003000085a7 */ /* 0x000ee400080010ff */
[----:B---3--:R-:W-:Y:S05]  /*9c60*/  @!P0 BRA `(.L_x_217) ;  /* 0xfffffffc00f08947 */ /* 0x008fea000383ffff */
[----:B------:R-:W-:Y:S05]  /*9c70*/  BRA `(.L_x_218) ;  /* 0xffffff9c00bc7947 */ /* 0x000fea000383ffff */
.L_x_69:
[----:B------:R-:W-:-:S07]  /*9c80*/  MOV R0, UR5 ;  /* 0x0000000500007c02 */ /* 0x000fce0008000f00 */
.L_x_219:
[----:B-1----:R1:W3:Y:S02]  /*9c90*/  SYNCS.PHASECHK.TRANS64.TRYWAIT P0, [R0+URZ], R3 ;  /* 0x00000003000075a7 */ /* 0x0022e400080011ff */
[----:B---3--:R-:W-:Y:S05]  /*9ca0*/  @!P0 NANOSLEEP.SYNCS 0x989680 ;  /* 0x009896800000895d */ /* 0x008fea0003900000 */
[----:B------:R-:W3:Y:S02]  /*9cb0*/  @!P0 SYNCS.PHASECHK.TRANS64 P0, [R0+URZ], R3 ;  /* 0x00000003000085a7 */ /* 0x000ee400080010ff */
[----:B---3--:R-:W-:Y:S05]  /*9cc0*/  @!P0 BRA `(.L_x_219) ;  /* 0xfffffffc00f08947 */ /* 0x008fea000383ffff */
[----:B------:R-:W-:Y:S05]  /*9cd0*/  BRA `(.L_x_220) ;  /* 0xffffff9c00c87947 */ /* 0x000fea000383ffff */
.L_x_70:
[----:B------:R-:W-:-:S07]  /*9ce0*/  MOV R0, UR5 ;  /* 0x0000000500007c02 */ /* 0x000fce0008000f00 */
.L_x_221:
[----:B-1----:R1:W3:Y:S02]  /*9cf0*/  SYNCS.PHASECHK.TRANS64.TRYWAIT P0, [R0+URZ], R3 ;  /* 0x00000003000075a7 */ /* 0x0022e400080011ff */
[----:B---3--:R-:W-:Y:S05]  /*9d00*/  @!P0 NANOSLEEP.SYNCS 0x989680 ;  /* 0x009896800000895d */ /* 0x008fea0003900000 */
[----:B------:R-:W3:Y:S02]  /*9d10*/  @!P0 SYNCS.PHASECHK.TRANS64 P0, [R0+URZ], R3 ;  /* 0x00000003000085a7 */ /* 0x000ee400080010ff */
[----:B---3--:R-:W-:Y:S05]  /*9d20*/  @!P0 BRA `(.L_x_221) ;  /* 0xfffffffc00f08947 */ /* 0x008fea000383ffff */
[----:B------:R-:W-:Y:S05]  /*9d30*/  BRA `(.L_x_222) ;  /* 0xffffff9c00d47947 */ /* 0x000fea000383ffff */
.L_x_71:
[----:B------:R-:W-:-:S07]  /*9d40*/  MOV R0, UR5 ;  /* 0x0000000500007c02 */ /* 0x000fce0008000f00 */
.L_x_223:
[----:B-1----:R1:W3:Y:S02]  /*9d50*/  SYNCS.PHASECHK.TRANS64.TRYWAIT P0, [R0+URZ], R3 ;  /* 0x00000003000075a7 */ /* 0x0022e400080011ff */
[----:B---3--:R-:W-:Y:S05]  /*9d60*/  @!P0 NANOSLEEP.SYNCS 0x989680 ;  /* 0x009896800000895d */ /* 0x008fea0003900000 */
[----:B------:R-:W3:Y:S02]  /*9d70*/  @!P0 SYNCS.PHASECHK.TRANS64 P0, [R0+URZ], R3 ;  /* 0x00000003000085a7 */ /* 0x000ee400080010ff */
[----:B---3--:R-:W-:Y:S05]  /*9d80*/  @!P0 BRA `(.L_x_223) ;  /* 0xfffffffc00f08947 */ /* 0x008fea000383ffff */
[----:B------:R-:W-:Y:S05]  /*9d90*/  BRA `(.L_x_224) ;  /* 0xffffff9c00e07947 */ /* 0x000fea000383ffff */
.L_x_72:
[----:B------:R-:W-:-:S07]  /*9da0*/  MOV R0, UR5 ;  /* 0x0000000500007c02 */ /* 0x000fce0008000f00 */
.L_x_225:
[----:B-1----:R1:W3:Y:S02]  /*9db0*/  SYNCS.PHASECHK.TRANS64.TRYWAIT P0, [R0+URZ], R3 ;  /* 0x00000003000075a7 */ /* 0x0022e400080011ff */
[----:B---3--:R-:W-:Y:S05]  /*9dc0*/  @!P0 NANOSLEEP.SYNCS 0x989680 ;  /* 0x009896800000895d */ /* 0x008fea0003900000 */
[----:B------:R-:W3:Y:S02]  /*9dd0*/  @!P0 SYNCS.PHASECHK.TRANS64 P0, [R0+URZ], R3 ;  /* 0x00000003000085a7 */ /* 0x000ee400080010ff */
[----:B---3--:R-:W-:Y:S05]  /*9de0*/  @!P0 BRA `(.L_x_225) ;  /* 0xfffffffc00f08947 */ /* 0x008fea000383ffff */
[----:B------:R-:W-:Y:S05]  /*9df0*/  BRA `(.L_x_226) ;  /* 0xffffff9c00ec7947 */ /* 0x000fea000383ffff */
.L_x_73:
[----:B------:R-:W-:-:S07]  /*9e00*/  MOV R0, UR5 ;  /* 0x0000000500007c02 */ /* 0x000fce0008000f00 */
.L_x_227:
[----:B-1----:R1:W3:Y:S02]  /*9e10*/  SYNCS.PHASECHK.TRANS64.TRYWAIT P0, [R0+URZ], R3 ;  /* 0x00000003000075a7 */ /* 0x0022e400080011ff */
[----:B---3--:R-:W-:Y:S05]  /*9e20*/  @!P0 NANOSLEEP.SYNCS 0x989680 ;  /* 0x009896800000895d */ /* 0x008fea0003900000 */
[----:B------:R-:W3:Y:S02]  /*9e30*/  @!P0 SYNCS.PHASECHK.TRANS64 P0, [R0+URZ], R3 ;  /* 0x00000003000085a7 */ /* 0x000ee400080010ff */
[----:B---3--:R-:W-:Y:S05]  /*9e40*/  @!P0 BRA `(.L_x_227) ;  /* 0xfffffffc00f08947 */ /* 0x008fea000383ffff */
[----:B------:R-:W-:Y:S05]  /*9e50*/  BRA `(.L_x_228) ;  /* 0xffffff9c00f87947 */ /* 0x000fea000383ffff */
.L_x_74:
[----:B------:R-:W-:-:S07]  /*9e60*/  MOV R0, UR5 ;  /* 0x0000000500007c02 */ /* 0x000fce0008000f00 */
.L_x_229:
[----:B-1----:R1:W3:Y:S02]  /*9e70*/  SYNCS.PHASECHK.TRANS64.TRYWAIT P0, [R0+URZ], R3 ;  /* 0x00000003000075a7 */ /* 0x0022e400080011ff */
[----:B---3--:R-:W-:Y:S05]  /*9e80*/  @!P0 NANOSLEEP.SYNCS 0x989680 ;  /* 0x009896800000895d */ /* 0x008fea0003900000 */
[----:B------:R-:W3:Y:S02]  /*9e90*/  @!P0 SYNCS.PHASECHK.TRANS64 P0, [R0+URZ], R3 ;  /* 0x00000003000085a7 */ /* 0x000ee400080010ff */
[----:B---3--:R-:W-:Y:S05]  /*9ea0*/  @!P0 BRA `(.L_x_229) ;  /* 0xfffffffc00f08947 */ /* 0x008fea000383ffff */
[----:B------:R-:W-:Y:S05]  /*9eb0*/  BRA `(.L_x_230) ;  /* 0xffffffa000047947 */ /* 0x000fea000383ffff */
.L_x_75:
[----:B------:R-:W-:-:S07]  /*9ec0*/  MOV R0, UR5 ;  /* 0x0000000500007c02 */ /* 0x000fce0008000f00 */
.L_x_231:
[----:B-1----:R1:W3:Y:S02]  /*9ed0*/  SYNCS.PHASECHK.TRANS64.TRYWAIT P0, [R0+URZ], R3 ;  /* 0x00000003000075a7 */ /* 0x0022e400080011ff */
[----:B---3--:R-:W-:Y:S05]  /*9ee0*/  @!P0 NANOSLEEP.SYNCS 0x989680 ;  /* 0x009896800000895d */ /* 0x008fea0003900000 */
[----:B------:R-:W3:Y:S02]  /*9ef0*/  @!P0 SYNCS.PHASECHK.TRANS64 P0, [R0+URZ], R3 ;  /* 0x00000003000085a7 */ /* 0x000ee400080010ff */
[----:B---3--:R-:W-:Y:S05]  /*9f00*/  @!P0 BRA `(.L_x_231) ;  /* 0xfffffffc00f08947 */ /* 0x008fea000383ffff */
[----:B------:R-:W-:Y:S05]  /*9f10*/  BRA `(.L_x_232) ;  /* 0xffffffa000107947 */ /* 0x000fea000383ffff */
.L_x_76:
[----:B------:R-:W-:-:S07]  /*9f20*/  MOV R0, UR5 ;  /* 0x0000000500007c02 */ /* 0x000fce0008000f00 */
.L_x_233:
[----:B-1----:R1:W3:Y:S02]  /*9f30*/  SYNCS.PHASECHK.TRANS64.TRYWAIT P0, [R0+URZ], R3 ;  /* 0x00000003000075a7 */ /* 0x0022e400080011ff */
[----:B---3--:R-:W-:Y:S05]  /*9f40*/  @!P0 NANOSLEEP.SYNCS 0x989680 ;  /* 0x009896800000895d */ /* 0x008fea0003900000 */
[----:B------:R-:W3:Y:S02]  /*9f50*/  @!P0 SYNCS.PHASECHK.TRANS64 P0, [R0+URZ], R3 ;  /* 0x00000003000085a7 */ /* 0x000ee400080010ff */
[----:B---3--:R-:W-:Y:S05]  /*9f60*/  @!P0 BRA `(.L_x_233) ;  /* 0xfffffffc00f08947 */ /* 0x008fea000383ffff */
[----:B------:R-:W-:Y:S05]  /*9f70*/  BRA `(.L_x_234) ;  /* 0xffffffa0001c7947 */ /* 0x000fea000383ffff */
.L_x_77:
[----:B------:R-:W-:-:S07]  /*9f80*/  MOV R0, UR5 ;  /* 0x0000000500007c02 */ /* 0x000fce0008000f00 */
.L_x_235:
[----:B-1----:R1:W3:Y:S02]  /*9f90*/  SYNCS.PHASECHK.TRANS64.TRYWAIT P0, [R0+URZ], R3 ;  /* 0x00000003000075a7 */ /* 0x0022e400080011ff */
[----:B---3--:R-:W-:Y:S05]  /*9fa0*/  @!P0 NANOSLEEP.SYNCS 0x989680 ;  /* 0x009896800000895d */ /* 0x008fea0003900000 */
[----:B------:R-:W3:Y:S02]  /*9fb0*/  @!P0 SYNCS.PHASECHK.TRANS64 P0, [R0+URZ], R3 ;  /* 0x00000003000085a7 */ /* 0x000ee400080010ff */
[----:B---3--:R-:W-:Y:S05]  /*9fc0*/  @!P0 BRA `(.L_x_235) ;  /* 0xfffffffc00f08947 */ /* 0x008fea000383ffff */
[----:B------:R-:W-:Y:S05]  /*9fd0*/  BRA `(.L_x_236) ;  /* 0xffffffa000287947 */ /* 0x000fea000383ffff */
.L_x_80:
[----:B-1----:R1:W2:Y:S02]  /*9fe0*/  SYNCS.PHASECHK.TRANS64.TRYWAIT P0, [R0+URZ+0x2d0], R4 ;  /* 0x0002d004000075a7 */ /* 0x0022a400080011ff */
[----:B--2---:R-:W-:Y:S05]  /*9ff0*/  @!P0 NANOSLEEP.SYNCS 0x989680 ;  /* 0x009896800000895d */ /* 0x004fea0003900000 */
[----:B------:R-:W2:Y:S02]  /*a000*/  @!P0 SYNCS.PHASECHK.TRANS64 P0, [R0+URZ+0x2d0], R4 ;  /* 0x0002d004000085a7 */ /* 0x000ea400080010ff */
[----:B--2---:R-:W-:Y:S05]  /*a010*/  @!P0 BRA `(.L_x_80) ;  /* 0xfffffffc00f08947 */ /* 0x004fea000383ffff */
[----:B------:R-:W-:Y:S05]  /*a020*/  BRA `(.L_x_237) ;  /* 0xffffffa0008c7947 */ /* 0x000fea000383ffff */
.L_x_81:
[----:B------:R-:W-:-:S07]  /*a030*/  MOV R0, UR4 ;  /* 0x0000000400007c02 */ /* 0x000fce0008000f00 */
.L_x_238:
[----:B-1----:R1:W2:Y:S02]  /*a040*/  SYNCS.PHASECHK.TRANS64.TRYWAIT P0, [R0+URZ+0x280], R5 ;  /* 0x00028005000075a7 */ /* 0x0022a400080011ff */
[----:B--2---:R-:W-:Y:S05]  /*a050*/  @!P0 NANOSLEEP.SYNCS 0x989680 ;  /* 0x009896800000895d */ /* 0x004fea0003900000 */
[----:B------:R-:W2:Y:S02]  /*a060*/  @!P0 SYNCS.PHASECHK.TRANS64 P0, [R0+URZ+0x280], R5 ;  /* 0x00028005000085a7 */ /* 0x000ea400080010ff */
[----:B--2---:R-:W-:Y:S05]  /*a070*/  @!P0 BRA `(.L_x_238) ;  /* 0xfffffffc00f08947 */ /* 0x004fea000383ffff */
[----:B------:R-:W-:Y:S05]  /*a080*/  BRA `(.L_x_239) ;  /* 0xffffffa0009c7947 */ /* 0x000fea000383ffff */
.L_x_82:
[----:B-1----:R1:W2:Y:S02]  /*a090*/  SYNCS.PHASECHK.TRANS64.TRYWAIT P1, [R0+URZ+0x270], R4 ;  /* 0x00027004000075a7 */ /* 0x0022a400080211ff */
[----:B--2---:R-:W-:Y:S05]  /*a0a0*/  @!P1 NANOSLEEP.SYNCS 0x989680 ;  /* 0x009896800000995d */ /* 0x004fea0003900000 */
[----:B------:R-:W2:Y:S02]  /*a0b0*/  @!P1 SYNCS.PHASECHK.TRANS64 P1, [R0+URZ+0x270], R4 ;  /* 0x00027004000095a7 */ /* 0x000ea400080210ff */
[----:B--2---:R-:W-:Y:S05]  /*a0c0*/  @!P1 BRA `(.L_x_82) ;  /* 0xfffffffc00f09947 */ /* 0x004fea000383ffff */
[----:B------:R-:W-:Y:S05]  /*a0d0*/  BRA `(.L_x_240) ;  /* 0xffffffa000cc7947 */ /* 0x000fea000383ffff */
.L_x_85:
[----:B------:R-:W-:-:S07]  /*a0e0*/  MOV R0, UR4 ;  /* 0x0000000400007c02 */ /* 0x000fce0008000f00 */
.L_x_241:
[----:B-1----:R1:W2:Y:S02]  /*a0f0*/  SYNCS.PHASECHK.TRANS64.TRYWAIT P0, [R0+URZ+0x280], R2 ;  /* 0x00028002000075a7 */ /* 0x0022a400080011ff */
[----:B--2---:R-:W-:Y:S05]  /*a100*/  @!P0 NANOSLEEP.SYNCS 0x989680 ;  /* 0x009896800000895d */ /* 0x004fea0003900000 */
[----:B------:R-:W2:Y:S02]  /*a110*/  @!P0 SYNCS.PHASECHK.TRANS64 P0, [R0+URZ+0x280], R2 ;  /* 0x00028002000085a7 */ /* 0x000ea400080010ff */
[----:B--2---:R-:W-:Y:S05]  /*a120*/  @!P0 BRA `(.L_x_241) ;  /* 0xfffffffc00f08947 */ /* 0x004fea000383ffff */
[----:B------:R-:W-:Y:S05]  /*a130*/  BRA `(.L_x_84) ;  /* 0xffffffa400207947 */ /* 0x000fea000383ffff */
.L_x_94:
[----:B-1----:R-:W-:-:S04]  /*a140*/  MOV R5, UR5 ;  /* 0x0000000500057c02 */ /* 0x002fc80008000f00 */
[----:B------:R1:W2:Y:S03]  /*a150*/  SYNCS.PHASECHK.TRANS64.TRYWAIT P0, [R5+URZ+0x8], R6 ;  /* 0x00000806050075a7 */ /* 0x0002a600080011ff */
[----:B--2---:R-:W-:Y:S05]  /*a160*/  @!P0 NANOSLEEP.SYNCS 0x989680 ;  /* 0x009896800000895d */ /* 0x004fea0003900000 */
[----:B------:R-:W2:Y:S02]  /*a170*/  @!P0 SYNCS.PHASECHK.TRANS64 P0, [R5+URZ+0x8], R6 ;  /* 0x00000806050085a7 */ /* 0x000ea400080010ff */
[----:B--2---:R-:W-:Y:S05]  /*a180*/  @!P0 BRA `(.L_x_94) ;  /* 0xfffffffc00ec8947 */ /* 0x004fea000383ffff */
[----:B------:R-:W-:Y:S05]  /*a190*/  BRA `(.L_x_93) ;  /* 0xffffffa400d87947 */ /* 0x000fea000383ffff */
.L_x_96:
[----:B------:R-:W-:Y:S01]  /*a1a0*/  BSSY B0, `(.L_x_242) ;  /* 0x0000006000007945 */ /* 0x000fe20003800000 */
[----:B------:R-:W-:-:S07]  /*a1b0*/  MOV R15, 0xffffffff ;  /* 0xffffffff000f7802 */ /* 0x000fce0000000f00 */
[----:B-1---5:R-:W-:Y:S05]  /*a1c0*/  WARPSYNC.COLLECTIVE R15, `(.L_x_243) ;  /* 0x000000000f0c7348 */ /* 0x022fea0003c00000 */
[----:B------:R-:W-:Y:S02]  /*a1d0*/  ELECT P6, UR79, PT ;  /* 0x00000000004f782f */ /* 0x000fe400038c0000 */
[----:B------:R-:W-:Y:S01]  /*a1e0*/  MOV R14, UR79 ;  /* 0x0000004f000e7c02 */ /* 0x000fe20008000f00 */
[----:B-1---5:R-:W-:Y:S10]  /*a1f0*/  ENDCOLLECTIVE ;  /* 0x000000000000791b */ /* 0x022ff40003800000 */
.L_x_243:
[----:B------:R-:W-:Y:S05]  /*a200*/  BSYNC B0 ;  /* 0x0000000000007941 */ /* 0x000fea0003800000 */
.L_x_242:
[----:B------:R-:W-:Y:S05]  /*a210*/  BRA `(.L_x_244) ;  /* 0xffffffa800087947 */ /* 0x000fea000383ffff */
.L_x_98:
[----:B-1----:R-:W-:-:S04]  /*a220*/  MOV R3, UR5 ;  /* 0x0000000500037c02 */ /* 0x002fc80008000f00 */
[----:B------:R1:W2:Y:S03]  /*a230*/  SYNCS.PHASECHK.TRANS64.TRYWAIT P0, [R3+URZ+0x8], R4 ;  /* 0x00000804030075a7 */ /* 0x0002a600080011ff */
[----:B--2---:R-:W-:Y:S05]  /*a240*/  @!P0 NANOSLEEP.SYNCS 0x989680 ;  /* 0x009896800000895d */ /* 0x004fea0003900000 */
[----:B------:R-:W2:Y:S02]  /*a250*/  @!P0 SYNCS.PHASECHK.TRANS64 P0, [R3+URZ+0x8], R4 ;  /* 0x00000804030085a7 */ /* 0x000ea400080010ff */
[----:B--2---:R-:W-:Y:S05]  /*a260*/  @!P0 BRA `(.L_x_98) ;  /* 0xfffffffc00ec8947 */ /* 0x004fea000383ffff */
[----:B------:R-:W-:Y:S05]  /*a270*/  BRA `(.L_x_97) ;  /* 0xffffffa8000c7947 */ /* 0x000fea000383ffff */
.L_x_99:
[----:B-1----:R1:W2:Y:S02]  /*a280*/  SYNCS.PHASECHK.TRANS64.TRYWAIT P0, [R0+URZ+0x270], R4 ;  /* 0x00027004000075a7 */ /* 0x0022a400080011ff */
[----:B--2---:R-:W-:Y:S05]  /*a290*/  @!P0 NANOSLEEP.SYNCS 0x989680 ;  /* 0x009896800000895d */ /* 0x004fea0003900000 */
[----:B------:R-:W2:Y:S02]  /*a2a0*/  @!P0 SYNCS.PHASECHK.TRANS64 P0, [R0+URZ+0x270], R4 ;  /* 0x00027004000085a7 */ /* 0x000ea400080010ff */
[----:B--2---:R-:W-:Y:S05]  /*a2b0*/  @!P0 BRA `(.L_x_99) ;  /* 0xfffffffc00f08947 */ /* 0x004fea000383ffff */
[----:B------:R-:W-:Y:S05]  /*a2c0*/  BRA `(.L_x_245) ;  /* 0xffffffa800e87947 */ /* 0x000fea000383ffff */
.L_x_101:
[----:B------:R-:W-:-:S07]  /*a2d0*/  MOV R0, UR23 ;  /* 0x0000001700007c02 */ /* 0x000fce0008000f00 */
.L_x_246:
[----:B-1----:R1:W2:Y:S02]  /*a2e0*/  SYNCS.PHASECHK.TRANS64.TRYWAIT P0, [R0+URZ+0x2b0], R4 ;  /* 0x0002b004000075a7 */ /* 0x0022a400080011ff */
[----:B--2---:R-:W-:Y:S05]  /*a2f0*/  @!P0 NANOSLEEP.SYNCS 0x989680 ;  /* 0x009896800000895d */ /* 0x004fea0003900000 */
[----:B------:R-:W2:Y:S02]  /*a300*/  @!P0 SYNCS.PHASECHK.TRANS64 P0, [R0+URZ+0x2b0], R4 ;  /* 0x0002b004000085a7 */ /* 0x000ea400080010ff */
[----:B--2---:R-:W-:Y:S05]  /*a310*/  @!P0 BRA `(.L_x_246) ;  /* 0xfffffffc00f08947 */ /* 0x004fea000383ffff */
[----:B------:R-:W-:Y:S05]  /*a320*/  BRA `(.L_x_247) ;  /* 0xffffffac00347947 */ /* 0x000fea000383ffff */
.L_x_104:
[----:B------:R-:W-:Y:S07]  /*a330*/  MOV R0, UR5 ;  /* 0x0000000500007c02 */ /* 0x000fee0008000f00 */
.L_x_248:
[----:B-1----:R1:W2:Y:S02]  /*a340*/  SYNCS.PHASECHK.TRANS64.TRYWAIT P0, [R0+URZ], R4 ;  /* 0x00000004000075a7 */ /* 0x0022a400080011ff */
[----:B--2---:R-:W-:Y:S05]  /*a350*/  @!P0 NANOSLEEP.SYNCS 0x989680 ;  /* 0x009896800000895d */ /* 0x004fea0003900000 */
[----:B------:R-:W2:Y:S02]  /*a360*/  @!P0 SYNCS.PHASECHK.TRANS64 P0, [R0+URZ], R4 ;  /* 0x00000004000085a7 */ /* 0x000ea400080010ff */
[----:B--2---:R-:W-:Y:S05]  /*a370*/  @!P0 BRA `(.L_x_248) ;  /* 0xfffffffc00f08947 */ /* 0x004fea000383ffff */
[----:B------:R-:W-:Y:S05]  /*a380*/  BRA `(.L_x_103) ;  /* 0xffffffac00487947 */ /* 0x000fea000383ffff */
.L_x_108:
[----:B-1----:R-:W-:-:S07]  /*a390*/  MOV R0, UR4 ;  /* 0x0000000400007c02 */ /* 0x002fce0008000f00 */
.L_x_249:
[----:B-1----:R1:W2:Y:S02]  /*a3a0*/  SYNCS.PHASECHK.TRANS64.TRYWAIT P0, [R0+URZ], R2 ;  /* 0x00000002000075a7 */ /* 0x0022a400080011ff */
[----:B--2---:R-:W-:Y:S05]  /*a3b0*/  @!P0 NANOSLEEP.SYNCS 0x989680 ;  /* 0x009896800000895d */ /* 0x004fea0003900000 */
[----:B------:R-:W2:Y:S02]  /*a3c0*/  @!P0 SYNCS.PHASECHK.TRANS64 P0, [R0+URZ], R2 ;  /* 0x00000002000085a7 */ /* 0x000ea400080010ff */
[----:B--2---:R-:W-:Y:S05]  /*a3d0*/  @!P0 BRA `(.L_x_249) ;  /* 0xfffffffc00f08947 */ /* 0x004fea000383ffff */
[----:B------:R-:W-:Y:S05]  /*a3e0*/  BRA `(.L_x_250) ;  /* 0xffffffb000147947 */ /* 0x000fea000383ffff */
.L_x_109:
[----:B------:R-:W-:-:S07]  /*a3f0*/  MOV R0, UR5 ;  /* 0x0000000500007c02 */ /* 0x000fce0008000f00 */
.L_x_251:
[----:B-1----:R1:W2:Y:S02]  /*a400*/  SYNCS.PHASECHK.TRANS64.TRYWAIT P0, [R0+URZ], R3 ;  /* 0x00000003000075a7 */ /* 0x0022a400080011ff */
[----:B--2---:R-:W-:Y:S05]  /*a410*/  @!P0 NANOSLEEP.SYNCS 0x989680 ;  /* 0x009896800000895d */ /* 0x004fea0003900000 */
[----:B------:R-:W2:Y:S02]  /*a420*/  @!P0 SYNCS.PHASECHK.TRANS64 P0, [R0+URZ], R3 ;  /* 0x00000003000085a7 */ /* 0x000ea400080010ff */
[----:B--2---:R-:W-:Y:S05]  /*a430*/  @!P0 BRA `(.L_x_251) ;  /* 0xfffffffc00f08947 */ /* 0x004fea000383ffff */
[----:B------:R-:W-:Y:S05]  /*a440*/  BRA `(.L_x_252) ;  /* 0xffffffb000207947 */ /* 0x000fea000383ffff */
.L_x_110:
[----:B------:R-:W-:-:S07]  /*a450*/  MOV R0, UR5 ;  /* 0x0000000500007c02 */ /* 0x000fce0008000f00 */
.L_x_253:
[----:B-1----:R1:W2:Y:S02]  /*a460*/  SYNCS.PHASECHK.TRANS64.TRYWAIT P0, [R0+URZ], R3 ;  /* 0x00000003000075a7 */ /* 0x0022a400080011ff */
[----:B--2---:R-:W-:Y:S05]  /*a470*/  @!P0 NANOSLEEP.SYNCS 0x989680 ;  /* 0x009896800000895d */ /* 0x004fea0003900000 */
[----:B------:R-:W2:Y:S02]  /*a480*/  @!P0 SYNCS.PHASECHK.TRANS64 P0, [R0+URZ], R3 ;  /* 0x00000003000085a7 */ /* 0x000ea400080010ff */
[----:B--2---:R-:W-:Y:S05]  /*a490*/  @!P0 BRA `(.L_x_253) ;  /* 0xfffffffc00f08947 */ /* 0x004fea000383ffff */
[----:B------:R-:W-:Y:S05]  /*a4a0*/  BRA `(.L_x_254) ;  /* 0xffffffb0002c7947 */ /* 0x000fea000383ffff */
.L_x_113:
[----:B------:R-:W-:-:S07]  /*a4b0*/  MOV R0, UR17 ;  /* 0x0000001100007c02 */ /* 0x000fce0008000f00 */
.L_x_255:
[----:B-1----:R1:W2:Y:S02]  /*a4c0*/  SYNCS.PHASECHK.TRANS64.TRYWAIT P1, [R0+URZ+0x2f0], R2 ;  /* 0x0002f002000075a7 */ /* 0x0022a400080211ff */
[----:B--2---:R-:W-:Y:S05]  /*a4d0*/  @!P1 NANOSLEEP.SYNCS 0x989680 ;  /* 0x009896800000995d */ /* 0x004fea0003900000 */
[----:B------:R-:W2:Y:S02]  /*a4e0*/  @!P1 SYNCS.PHASECHK.TRANS64 P1, [R0+URZ+0x2f0], R2 ;  /* 0x0002f002000095a7 */ /* 0x000ea400080210ff */
[----:B--2---:R-:W-:Y:S05]  /*a4f0*/  @!P1 BRA `(.L_x_255) ;  /* 0xfffffffc00f09947 */ /* 0x004fea000383ffff */
[----:B------:R-:W-:Y:S05]  /*a500*/  BRA `(.L_x_256) ;  /* 0xffffffb000787947 */ /* 0x000fea000383ffff */
.L_x_118:
[----:B--2---:R2:W4:Y:S02]  /*a510*/  SYNCS.PHASECHK.TRANS64.TRYWAIT P0, [R12+URZ+0x270], R0 ;  /* 0x000270000c0075a7 */ /* 0x00452400080011ff */
[----:B----4-:R-:W-:Y:S05]  /*a520*/  @!P0 NANOSLEEP.SYNCS 0x989680 ;  /* 0x009896800000895d */ /* 0x010fea0003900000 */
[----:B------:R-:W4:Y:S02]  /*a530*/  @!P0 SYNCS.PHASECHK.TRANS64 P0, [R12+URZ+0x270], R0 ;  /* 0x000270000c0085a7 */ /* 0x000f2400080010ff */
[----:B----4-:R-:W-:Y:S05]  /*a540*/  @!P0 BRA `(.L_x_118) ;  /* 0xfffffffc00f08947 */ /* 0x010fea000383ffff */
[----:B------:R-:W-:Y:S05]  /*a550*/  BRA `(.L_x_257) ;  /* 0xffffffb400947947 */ /* 0x000fea000383ffff */
.L_x_121:
[----:B-1----:R-:W-:Y:S07]  /*a560*/  MOV R0, UR29 ;  /* 0x0000001d00007c02 */ /* 0x002fee0008000f00 */
.L_x_258:
[----:B-1----:R1:W2:Y:S02]  /*a570*/  SYNCS.PHASECHK.TRANS64.TRYWAIT P2, [R0+URZ+0x268], R6 ;  /* 0x00026806000075a7 */ /* 0x0022a400080411ff */
[----:B--2---:R-:W-:Y:S05]  /*a580*/  @!P2 NANOSLEEP.SYNCS 0x989680 ;  /* 0x009896800000a95d */ /* 0x004fea0003900000 */
[----:B------:R-:W2:Y:S02]  /*a590*/  @!P2 SYNCS.PHASECHK.TRANS64 P2, [R0+URZ+0x268], R6 ;  /* 0x000268060000a5a7 */ /* 0x000ea400080410ff */
[----:B--2---:R-:W-:Y:S05]  /*a5a0*/  @!P2 BRA `(.L_x_258) ;  /* 0xfffffffc00f0a947 */ /* 0x004fea000383ffff */
[----:B------:R-:W-:Y:S05]  /*a5b0*/  BRA `(.L_x_120) ;  /* 0xffffffb800f87947 */ /* 0x000fea000383ffff */
.L_x_124:
[----:B------:R-:W-:Y:S07]  /*a5c0*/  MOV R0, UR4 ;  /* 0x0000000400007c02 */ /* 0x000fee0008000f00 */
.L_x_259:
[----:B-1----:R1:W2:Y:S02]  /*a5d0*/  SYNCS.PHASECHK.TRANS64.TRYWAIT P0, [R0+URZ+0x248], R9 ;  /* 0x00024809000075a7 */ /* 0x0022a400080011ff */
[----:B--2---:R-:W-:Y:S05]  /*a5e0*/  @!P0 NANOSLEEP.SYNCS 0x989680 ;  /* 0x009896800000895d */ /* 0x004fea0003900000 */
[----:B------:R-:W2:Y:S02]  /*a5f0*/  @!P0 SYNCS.PHASECHK.TRANS64 P0, [R0+URZ+0x248], R9 ;  /* 0x00024809000085a7 */ /* 0x000ea400080010ff */
[----:B--2---:R-:W-:Y:S05]  /*a600*/  @!P0 BRA `(.L_x_259) ;  /* 0xfffffffc00f08947 */ /* 0x004fea000383ffff */
[----:B------:R-:W-:Y:S05]  /*a610*/  BRA `(.L_x_260) ;  /* 0xffffffbc00587947 */ /* 0x000fea000383ffff */
.L_x_125:
[----:B------:R-:W-:Y:S07]  /*a620*/  MOV R0, UR5 ;  /* 0x0000000500007c02 */ /* 0x000fee0008000f00 */
.L_x_261:
[----:B-1----:R1:W2:Y:S02]  /*a630*/  SYNCS.PHASECHK.TRANS64.TRYWAIT P0, [R0+URZ+0x248], R6 ;  /* 0x00024806000075a7 */ /* 0x0022a400080011ff */
[----:B--2---:R-:W-:Y:S05]  /*a640*/  @!P0 NANOSLEEP.SYNCS 0x989680 ;  /* 0x009896800000895d */ /* 0x004fea0003900000 */
[----:B------:R-:W2:Y:S02]  /*a650*/  @!P0 SYNCS.PHASECHK.TRANS64 P0, [R0+URZ+0x248], R6 ;  /* 0x00024806000085a7 */ /* 0x000ea400080010ff */
[----:B--2---:R-:W-:Y:S05]  /*a660*/  @!P0 BRA `(.L_x_261) ;  /* 0xfffffffc00f08947 */ /* 0x004fea000383ffff */
[----:B------:R-:W-:Y:S05]  /*a670*/  BRA `(.L_x_262) ;  /* 0xffffffbc00d47947 */ /* 0x000fea000383ffff */
.L_x_127:
[----:B------:R-:W-:-:S07]  /*a680*/  MOV R0, UR4 ;  /* 0x0000000400007c02 */ /* 0x000fce0008000f00 */
.L_x_263:
[----:B-1----:R1:W2:Y:S02]  /*a690*/  SYNCS.PHASECHK.TRANS64.TRYWAIT P0, [R0+URZ], R2 ;  /* 0x00000002000075a7 */ /* 0x0022a400080011ff */
[----:B--2---:R-:W-:Y:S05]  /*a6a0*/  @!P0 NANOSLEEP.SYNCS 0x989680 ;  /* 0x009896800000895d */ /* 0x004fea0003900000 */
[----:B------:R-:W2:Y:S02]  /*a6b0*/  @!P0 SYNCS.PHASECHK.TRANS64 P0, [R0+URZ], R2 ;  /* 0x00000002000085a7 */ /* 0x000ea400080010ff */
[----:B--2---:R-:W-:Y:S05]  /*a6c0*/  @!P0 BRA `(.L_x_263) ;  /* 0xfffffffc00f08947 */ /* 0x004fea000383ffff */
[----:B------:R-:W-:Y:S05]  /*a6d0*/  BRA `(.L_x_264) ;  /* 0xffffffc000887947 */ /* 0x000fea000383ffff */
.L_x_128:
[----:B------:R-:W-:-:S07]  /*a6e0*/  MOV R0, UR5 ;  /* 0x0000000500007c02 */ /* 0x000fce0008000f00 */
.L_x_265:
[----:B-1----:R1:W2:Y:S02]  /*a6f0*/  SYNCS.PHASECHK.TRANS64.TRYWAIT P0, [R0+URZ], R2 ;  /* 0x00000002000075a7 */ /* 0x0022a400080011ff */
[----:B--2---:R-:W-:Y:S05]  /*a700*/  @!P0 NANOSLEEP.SYNCS 0x989680 ;  /* 0x009896800000895d */ /* 0x004fea0003900000 */
[----:B------:R-:W2:Y:S02]  /*a710*/  @!P0 SYNCS.PHASECHK.TRANS64 P0, [R0+URZ], R2 ;  /* 0x00000002000085a7 */ /* 0x000ea400080010ff */
[----:B--2---:R-:W-:Y:S05]  /*a720*/  @!P0 BRA `(.L_x_265) ;  /* 0xfffffffc00f08947 */ /* 0x004fea000383ffff */
[----:B------:R-:W-:Y:S05]  /*a730*/  BRA `(.L_x_266) ;  /* 0xffffffc000947947 */ /* 0x000fea000383ffff */
.L_x_130:
[----:B-1----:R1:W2:Y:S02]  /*a740*/  SYNCS.PHASECHK.TRANS64.TRYWAIT P0, [R3+URZ+0x270], R0 ;  /* 0x00027000030075a7 */ /* 0x0022a400080011ff */
[----:B--2---:R-:W-:Y:S05]  /*a750*/  @!P0 NANOSLEEP.SYNCS 0x989680 ;  /* 0x009896800000895d */ /* 0x004fea0003900000 */
[----:B------:R-:W2:Y:S02]  /*a760*/  @!P0 SYNCS.PHASECHK.TRANS64 P0, [R3+URZ+0x270], R0 ;  /* 0x00027000030085a7 */ /* 0x000ea400080010ff */
[----:B--2---:R-:W-:Y:S05]  /*a770*/  @!P0 BRA `(.L_x_130) ;  /* 0xfffffffc00f08947 */ /* 0x004fea000383ffff */
[----:B------:R-:W-:Y:S05]  /*a780*/  BRA `(.L_x_267) ;  /* 0xffffffc4007c7947 */ /* 0x000fea000383ffff */
.L_x_140:
[----:B-1----:R1:W2:Y:S02]  /*a790*/  SYNCS.PHASECHK.TRANS64.TRYWAIT P1, [R0+URZ+0x230], R3 ;  /* 0x00023003000075a7 */ /* 0x0022a400080211ff */
[----:B--2---:R-:W-:Y:S05]  /*a7a0*/  @!P1 NANOSLEEP.SYNCS 0x989680 ;  /* 0x009896800000995d */ /* 0x004fea0003900000 */
[----:B------:R-:W2:Y:S02]  /*a7b0*/  @!P1 SYNCS.PHASECHK.TRANS64 P1, [R0+URZ+0x230], R3 ;  /* 0x00023003000095a7 */ /* 0x000ea400080210ff */
[----:B--2---:R-:W-:Y:S05]  /*a7c0*/  @!P1 BRA `(.L_x_140) ;  /* 0xfffffffc00f09947 */ /* 0x004fea000383ffff */
[----:B------:R-:W-:Y:S05]  /*a7d0*/  BRA `(.L_x_139) ;  /* 0xffffffd000fc7947 */ /* 0x000fea000383ffff */
.L_x_142:
[----:B-1----:R1:W4:Y:S02]  /*a7e0*/  SYNCS.PHASECHK.TRANS64.TRYWAIT P0, [R53+URZ+0x290], R2 ;  /* 0x00029002350075a7 */ /* 0x00232400080011ff */
[----:B----4-:R-:W-:Y:S05]  /*a7f0*/  @!P0 NANOSLEEP.SYNCS 0x989680 ;  /* 0x009896800000895d */ /* 0x010fea0003900000 */
[----:B------:R-:W4:Y:S02]  /*a800*/  @!P0 SYNCS.PHASECHK.TRANS64 P0, [R53+URZ+0x290], R2 ;  /* 0x00029002350085a7 */ /* 0x000f2400080010ff */
[----:B----4-:R-:W-:Y:S05]  /*a810*/  @!P0 BRA `(.L_x_142) ;  /* 0xfffffffc00f08947 */ /* 0x010fea000383ffff */
[----:B------:R-:W-:Y:S05]  /*a820*/  BRA `(.L_x_141) ;  /* 0xffffffd4002c7947 */ /* 0x000fea000383ffff */
.L_x_153:
[----:B-1----:R1:W2:Y:S02]  /*a830*/  SYNCS.PHASECHK.TRANS64.TRYWAIT P0, [R3+URZ+0x230], R66 ;  /* 0x00023042030075a7 */ /* 0x0022a400080011ff */
[----:B--2---:R-:W-:Y:S05]  /*a840*/  @!P0 NANOSLEEP.SYNCS 0x989680 ;  /* 0x009896800000895d */ /* 0x004fea0003900000 */
[----:B------:R-:W2:Y:S02]  /*a850*/  @!P0 SYNCS.PHASECHK.TRANS64 P0, [R3+URZ+0x230], R66 ;  /* 0x00023042030085a7 */ /* 0x000ea400080010ff */
[----:B--2---:R-:W-:Y:S05]  /*a860*/  @!P0 BRA `(.L_x_153) ;  /* 0xfffffffc00f08947 */ /* 0x004fea000383ffff */
[----:B------:R-:W-:Y:S05]  /*a870*/  BRA `(.L_x_152) ;  /* 0xffffffdc00547947 */ /* 0x000fea000383ffff */
        .weak           $__internal_0_$__cuda_sm10x_tcgen05_guardrail_trap_col_being_dealloced_not_returned_by_alloc
        .type           $__internal_0_$__cuda_sm10x_tcgen05_guardrail_trap_col_being_dealloced_not_returned_by_alloc,@function
        .size           $__internal_0_$__cuda_sm10x_tcgen05_guardrail_trap_col_being_dealloced_not_returned_by_alloc,($__internal_1_$__cuda_sm10x_tcgen05_guardrail_trap_phase_invalid_during_alloc - $__internal_0_$__cuda_sm10x_tcgen05_guardrail_trap_col_being_dealloced_not_returned_by_alloc)
$__internal_0_$__cuda_sm10x_tcgen05_guardrail_trap_col_being_dealloced_not_returned_by_alloc:
[----:B------:R-:W-:Y:S05]  /*a880*/  BPT.TRAP 0x1 ;  /* 0x000000040000795c */ /* 0x000fea0000300000 */
[----:B------:R-:W-:-:S04]  /*a890*/  HFMA2 R3, -RZ, RZ, 0, 0 ;  /* 0x00000000ff037431 */ /* 0x000fc800000001ff */
[----:B------:R-:W-:Y:S05]  /*a8a0*/  RET.REL.NODEC R2 `(_ZN7cutlass13device_kernelINS_4gemm6kernel13GemmUniversalIN4cute5tupleIJiiiiEEENS1_10collective13CollectiveMmaINS1_35MainloopSm100TmaUmmaWarpSpecializedILi35ELi2ELi4ENS5_IJNS4_1CILi2EEESB_NSA_ILi1EEEEEEEENS5_IJNSA_ILi128EEENSA_ILi64EEENSA_ILi32EEEEEENS_6half_tENS5_IJlSC_lEEESJ_SK_NS4_8TiledMMAINS4_8MMA_AtomIJNS4_26SM100_MMA_F16BF16_2x1SM_SSISJ_SJ_fLi128ELi64ELNS4_4UMMA5MajorE0ELSP_0ELNSO_7ScaleInE0ELSQ_0EEEEEENS4_6LayoutINS5_IJSC_SC_SC_EEENS5_IJNSA_ILi0EEESV_SV_EEEEENS5_IJNS4_10UnderscoreESY_SY_EEEEENS4_28SM100_TMA_2SM_LOAD_MULTICASTENS4_14ComposedLayoutINS4_7SwizzleILi2ELi4ELi3EEENS4_18smem_ptr_flag_bitsILi16EEENST_INS5_IJNSA_ILi8EEESH_EEENS5_IJSH_SC_EEEEEEEvNS4_8identityENS4_18SM100_TMA_2SM_LOADES1B_vS1C_EENS_8epilogue10collective18CollectiveEpilogueINS1F_23Sm100TmaWarpSpecializedILi3ELi2ELi16ELb1ELb0EEEJNS5_IJSG_SG_SH_EEENS5_IJNST_ISG_SC_EENST_INS5_IJNSA_ILi16EEESB_EEENS5_IJSC_SH_EEEEEEEESJ_SK_SJ_SK_NS1F_6fusion15FusionCallbacksIS1J_NS1R_17LinearCombinationISJ_fSJ_fLNS_15FloatRoundStyleE2EEES1K_S1Q_JEEENS4_5SM1004TMEM4LOAD26SM100_TMEM_LOAD_32dp32b16xENS4_13SM90_TMA_LOADENS12_INS13_ILi1ELi4ELi3EEES16_NST_INS5_IJS17_S1M_EEENS5_IJS1M_SC_EEEEEEENS4_39AutoVectorizingCopyWithAssumedAlignmentILi128EEENS4_14SM90_TMA_STOREES26_S28_S28_EEEvvEEEEvNT_6ParamsE) ;  /* 0xffffff5402d47950 */ /* 0x000fea0003c3ffff */
        .weak           $__internal_1_$__cuda_sm10x_tcgen05_guardrail_trap_phase_invalid_during_alloc
        .type           $__internal_1_$__cuda_sm10x_tcgen05_guardrail_trap_phase_invalid_during_alloc,@function
        .size           $__internal_1_$__cuda_sm10x_tcgen05_guardrail_trap_phase_invalid_during_alloc,($__internal_2_$__cuda_sm10x_tcgen05_guardrail_trap_unallocated_columns_being_dealloced - $__internal_1_$__cuda_sm10x_tcgen05_guardrail_trap_phase_invalid_during_alloc)
$__internal_1_$__cuda_sm10x_tcgen05_guardrail_trap_phase_invalid_during_alloc:
[----:B------:R-:W-:Y:S05]  /*a8b0*/  BPT.TRAP 0x1 ;  /* 0x000000040000795c */ /* 0x000fea0000300000 */
[----:B------:R-:W-:-:S04]  /*a8c0*/  MOV R5, 0x0 ;  /* 0x0000000000057802 */ /* 0x000fc80000000f00 */
[----:B------:R-:W-:Y:S05]  /*a8d0*/  RET.REL.NODEC R4 `(_ZN7cutlass13device_kernelINS_4gemm6kernel13GemmUniversalIN4cute5tupleIJiiiiEEENS1_10collective13CollectiveMmaINS1_35MainloopSm100TmaUmmaWarpSpecializedILi35ELi2ELi4ENS5_IJNS4_1CILi2EEESB_NSA_ILi1EEEEEEEENS5_IJNSA_ILi128EEENSA_ILi64EEENSA_ILi32EEEEEENS_6half_tENS5_IJlSC_lEEESJ_SK_NS4_8TiledMMAINS4_8MMA_AtomIJNS4_26SM100_MMA_F16BF16_2x1SM_SSISJ_SJ_fLi128ELi64ELNS4_4UMMA5MajorE0ELSP_0ELNSO_7ScaleInE0ELSQ_0EEEEEENS4_6LayoutINS5_IJSC_SC_SC_EEENS5_IJNSA_ILi0EEESV_SV_EEEEENS5_IJNS4_10UnderscoreESY_SY_EEEEENS4_28SM100_TMA_2SM_LOAD_MULTICASTENS4_14ComposedLayoutINS4_7SwizzleILi2ELi4ELi3EEENS4_18smem_ptr_flag_bitsILi16EEENST_INS5_IJNSA_ILi8EEESH_EEENS5_IJSH_SC_EEEEEEEvNS4_8identityENS4_18SM100_TMA_2SM_LOADES1B_vS1C_EENS_8epilogue10collective18CollectiveEpilogueINS1F_23Sm100TmaWarpSpecializedILi3ELi2ELi16ELb1ELb0EEEJNS5_IJSG_SG_SH_EEENS5_IJNST_ISG_SC_EENST_INS5_IJNSA_ILi16EEESB_EEENS5_IJSC_SH_EEEEEEEESJ_SK_SJ_SK_NS1F_6fusion15FusionCallbacksIS1J_NS1R_17LinearCombinationISJ_fSJ_fLNS_15FloatRoundStyleE2EEES1K_S1Q_JEEENS4_5SM1004TMEM4LOAD26SM100_TMEM_LOAD_32dp32b16xENS4_13SM90_TMA_LOADENS12_INS13_ILi1ELi4ELi3EEES16_NST_INS5_IJS17_S1M_EEENS5_IJS1M_SC_EEEEEEENS4_39AutoVectorizingCopyWithAssumedAlignmentILi128EEENS4_14SM90_TMA_STOREES26_S28_S28_EEEvvEEEEvNT_6ParamsE) ;  /* 0xffffff5404c87950 */ /* 0x000fea0003c3ffff */
        .weak           $__internal_2_$__cuda_sm10x_tcgen05_guardrail_trap_unallocated_columns_being_dealloced
        .type           $__internal_2_$__cuda_sm10x_tcgen05_guardrail_trap_unallocated_columns_being_dealloced,@function
        .size           $__internal_2_$__cuda_sm10x_tcgen05_guardrail_trap_unallocated_columns_being_dealloced,(.L_x_269 - $__internal_2_$__cuda_sm10x_tcgen05_guardrail_trap_unallocated_columns_being_dealloced)
$__internal_2_$__cuda_sm10x_tcgen05_guardrail_trap_unallocated_columns_being_dealloced:
[----:B------:R-:W-:Y:S05]  /*a8e0*/  BPT.TRAP 0x1 ;  /* 0x000000040000795c */ /* 0x000fea0000300000 */
[----:B------:R-:W-:-:S04]  /*a8f0*/  HFMA2 R3, -RZ, RZ, 0, 0 ;  /* 0x00000000ff037431 */ /* 0x000fc800000001ff */
[----:B------:R-:W-:Y:S05]  /*a900*/  RET.REL.NODEC R2 `(_ZN7cutlass13device_kernelINS_4gemm6kernel13GemmUniversalIN4cute5tupleIJiiiiEEENS1_10collective13CollectiveMmaINS1_35MainloopSm100TmaUmmaWarpSpecializedILi35ELi2ELi4ENS5_IJNS4_1CILi2EEESB_NSA_ILi1EEEEEEEENS5_IJNSA_ILi128EEENSA_ILi64EEENSA_ILi32EEEEEENS_6half_tENS5_IJlSC_lEEESJ_SK_NS4_8TiledMMAINS4_8MMA_AtomIJNS4_26SM100_MMA_F16BF16_2x1SM_SSISJ_SJ_fLi128ELi64ELNS4_4UMMA5MajorE0ELSP_0ELNSO_7ScaleInE0ELSQ_0EEEEEENS4_6LayoutINS5_IJSC_SC_SC_EEENS5_IJNSA_ILi0EEESV_SV_EEEEENS5_IJNS4_10UnderscoreESY_SY_EEEEENS4_28SM100_TMA_2SM_LOAD_MULTICASTENS4_14ComposedLayoutINS4_7SwizzleILi2ELi4ELi3EEENS4_18smem_ptr_flag_bitsILi16EEENST_INS5_IJNSA_ILi8EEESH_EEENS5_IJSH_SC_EEEEEEEvNS4_8identityENS4_18SM100_TMA_2SM_LOADES1B_vS1C_EENS_8epilogue10collective18CollectiveEpilogueINS1F_23Sm100TmaWarpSpecializedILi3ELi2ELi16ELb1ELb0EEEJNS5_IJSG_SG_SH_EEENS5_IJNST_ISG_SC_EENST_INS5_IJNSA_ILi16EEESB_EEENS5_IJSC_SH_EEEEEEEESJ_SK_SJ_SK_NS1F_6fusion15FusionCallbacksIS1J_NS1R_17LinearCombinationISJ_fSJ_fLNS_15FloatRoundStyleE2EEES1K_S1Q_JEEENS4_5SM1004TMEM4LOAD26SM100_TMEM_LOAD_32dp32b16xENS4_13SM90_TMA_LOADENS12_INS13_ILi1ELi4ELi3EEES16_NST_INS5_IJS17_S1M_EEENS5_IJS1M_SC_EEEEEEENS4_39AutoVectorizingCopyWithAssumedAlignmentILi128EEENS4_14SM90_TMA_STOREES26_S28_S28_EEEvvEEEEvNT_6ParamsE) ;  /* 0xffffff5402bc7950 */ /* 0x000fea0003c3ffff */
.L_x_268:
[----:B------:R-:W-:-:S00]  /*a910*/  BRA `(.L_x_268) ;  /* 0xfffffffc00fc7947 */ /* 0x000fc0000383ffff */
[----:B------:R-:W-:-:S00]  /*a920*/  NOP ;  /* 0x0000000000007918 */ /* 0x000fc00000000000 */
        /* <DEDUP_REMOVED lines=13> */
.L_x_269:


//--------------------- .nv.global.init           --------------------------
	.section	.nv.global.init,"aw",@progbits
.nv.global.init:
	.type		$str$27,@object
	.size		$str$27,($str$28 - $str$27)
$str$27:
        /*0000*/ 	.byte	0x28, 0x61, 0x64, 0x64, 0x72, 0x65, 0x73, 0x73, 0x20, 0x26, 0x20, 0x6d, 0x61, 0x73, 0x6b, 0x29
        /*0010*/ 	.byte	0x20, 0x3d, 0x3d, 0x20, 0x30, 0x00
	.type		$str$28,@object
	.size		$str$28,($str$26 - $str$28)
$str$28:
        /*0016*/ 	.byte	0x2f, 0x74, 0x6d, 0x70, 0x2f, 0x63, 0x75, 0x74, 0x6c, 0x61, 0x73, 0x73, 0x5f, 0x73, 0x77, 0x65
        /*0026*/ 	.byte	0x65, 0x70, 0x5f, 0x73, 0x72, 0x63, 0x2f, 0x69, 0x6e, 0x63, 0x6c, 0x75, 0x64, 0x65, 0x2f, 0x63
        /*0036*/ 	.byte	0x75, 0x74, 0x65, 0x2f, 0x70, 0x6f, 0x69, 0x6e, 0x74, 0x65, 0x72, 0x5f, 0x66, 0x6c, 0x61, 0x67
        /*0046*/ 	.byte	0x67, 0x65, 0x64, 0x2e, 0x68, 0x70, 0x70, 0x00
	.type		$str$26,@object
	.size		$str$26,($str$25 - $str$26)
$str$26:
        /*004e*/ 	.byte	0x2f, 0x74, 0x6d, 0x70, 0x2f, 0x63, 0x75, 0x74, 0x6c, 0x61, 0x73, 0x73, 0x5f, 0x73, 0x77, 0x65
        /*005e*/ 	.byte	0x65, 0x70, 0x5f, 0x73, 0x72, 0x63, 0x2f, 0x69, 0x6e, 0x63, 0x6c, 0x75, 0x64, 0x65, 0x2f, 0x63
        /*006e*/ 	.byte	0x75, 0x74, 0x65, 0x2f, 0x61, 0x74, 0x6f, 0x6d, 0x2f, 0x63, 0x6f, 0x70, 0x79, 0x5f, 0x74, 0x72
        /*007e*/ 	.byte	0x61, 0x69, 0x74, 0x73, 0x5f, 0x73, 0x6d, 0x31, 0x30, 0x30, 0x2e, 0x68, 0x70, 0x70, 0x00
	.type		$str$25,@object
	.size		$str$25,(__unnamed_1 - $str$25)
$str$25:
        /*008d*/ 	.byte	0x28, 0x28, 0x75, 0x69, 0x6e, 0x74, 0x33, 0x32, 0x5f, 0x74, 0x28, 0x74, 0x68, 0x72, 0x65, 0x61
        /*009d*/ 	.byte	0x64, 0x49, 0x64, 0x78, 0x2e, 0x78, 0x29, 0x20, 0x2f, 0x20, 0x33, 0x32, 0x29, 0x20, 0x25, 0x20
        /*00ad*/ 	.byte	0x34, 0x29, 0x20, 0x3d, 0x3d, 0x20, 0x28, 0x28, 0x28, 0x74, 0x6d, 0x65, 0x6d, 0x5f, 0x61, 0x64
        /*00bd*/ 	.byte	0x64, 0x72, 0x20, 0x3e, 0x3e, 0x20, 0x31, 0x36, 0x29, 0x20, 0x2f, 0x20, 0x33, 0x32, 0x29, 0x20
        /*00cd*/ 	.byte	0x25, 0x20, 0x34, 0x29, 0x00
	.type		__unnamed_1,@object
	.size		__unnamed_1,(__unnamed_2 - __unnamed_1)
__unnamed_1:
        /*00d2*/ 	.byte	0x61, 0x75, 0x74, 0x6f, 0x20, 0x63, 0x75, 0x74, 0x65, 0x3a, 0x3a, 0x61, 0x73, 0x5f, 0x70, 0x6f
        /* <DEDUP_REMOVED lines=24> */
        /*0262*/ 	.byte	0x34, 0x38, 0x3e, 0x3e, 0x3e, 0x3e, 0x5d, 0x00
	.type		__unnamed_2,@object
	.size		__unnamed_2,(.L_2 - __unnamed_2)
__unnamed_2:
        /* <DEDUP_REMOVED lines=40> */
        /*04ea*/ 	.byte	0x3a, 0x3a, 0x43, 0x3c, 0x30, 0x3e, 0x3e, 0x3e, 0x3e, 0x5d, 0x00
.L_2:


//--------------------- .nv.shared._ZN7cutlass13device_kernelINS_4gemm6kernel13GemmUniversalIN4cute5tupleIJiiiiEEENS1_10collective13CollectiveMmaINS1_35MainloopSm100TmaUmmaWarpSpecializedILi35ELi2ELi4ENS5_IJNS4_1CILi2EEESB_NSA_ILi1EEEEEEEENS5_IJNSA_ILi128EEENSA_ILi64EEENSA_ILi32EEEEEENS_6half_tENS5_IJlSC_lEEESJ_SK_NS4_8TiledMMAINS4_8MMA_AtomIJNS4_26SM100_MMA_F16BF16_2x1SM_SSISJ_SJ_fLi128ELi64ELNS4_4UMMA5MajorE0ELSP_0ELNSO_7ScaleInE0ELSQ_0EEEEEENS4_6LayoutINS5_IJSC_SC_SC_EEENS5_IJNSA_ILi0EEESV_SV_EEEEENS5_IJNS4_10UnderscoreESY_SY_EEEEENS4_28SM100_TMA_2SM_LOAD_MULTICASTENS4_14ComposedLayoutINS4_7SwizzleILi2ELi4ELi3EEENS4_18smem_ptr_flag_bitsILi16EEENST_INS5_IJNSA_ILi8EEESH_EEENS5_IJSH_SC_EEEEEEEvNS4_8identityENS4_18SM100_TMA_2SM_LOADES1B_vS1C_EENS_8epilogue10collective18CollectiveEpilogueINS1F_23Sm100TmaWarpSpecializedILi3ELi2ELi16ELb1ELb0EEEJNS5_IJSG_SG_SH_EEENS5_IJNST_ISG_SC_EENST_INS5_IJNSA_ILi16EEESB_EEENS5_IJSC_SH_EEEEEEEESJ_SK_SJ_SK_NS1F_6fusion15FusionCallbacksIS1J_NS1R_17LinearCombinationISJ_fSJ_fLNS_15FloatRoundStyleE2EEES1K_S1Q_JEEENS4_5SM1004TMEM4LOAD26SM100_TMEM_LOAD_32dp32b16xENS4_13SM90_TMA_LOADENS12_INS13_ILi1ELi4ELi3EEES16_NST_INS5_IJS17_S1M_EEENS5_IJS1M_SC_EEEEEEENS4_39AutoVectorizingCopyWithAssumedAlignmentILi128EEENS4_14SM90_TMA_STOREES26_S28_S28_EEEvvEEEEvNT_6ParamsE --------------------------
	.section	.nv.shared._ZN7cutlass13device_kernelINS_4gemm6kernel13GemmUniversalIN4cute5tupleIJiiiiEEENS1_10collective13CollectiveMmaINS1_35MainloopSm100TmaUmmaWarpSpecializedILi35ELi2ELi4ENS5_IJNS4_1CILi2EEESB_NSA_ILi1EEEEEEEENS5_IJNSA_ILi128EEENSA_ILi64EEENSA_ILi32EEEEEENS_6half_tENS5_IJlSC_lEEESJ_SK_NS4_8TiledMMAINS4_8MMA_AtomIJNS4_26SM100_MMA_F16BF16_2x1SM_SSISJ_SJ_fLi128ELi64ELNS4_4UMMA5MajorE0ELSP_0ELNSO_7ScaleInE0ELSQ_0EEEEEENS4_6LayoutINS5_IJSC_SC_SC_EEENS5_IJNSA_ILi0EEESV_SV_EEEEENS5_IJNS4_10UnderscoreESY_SY_EEEEENS4_28SM100_TMA_2SM_LOAD_MULTICASTENS4_14ComposedLayoutINS4_7SwizzleILi2ELi4ELi3EEENS4_18smem_ptr_flag_bitsILi16EEENST_INS5_IJNSA_ILi8EEESH_EEENS5_IJSH_SC_EEEEEEEvNS4_8identityENS4_18SM100_TMA_2SM_LOADES1B_vS1C_EENS_8epilogue10collective18CollectiveEpilogueINS1F_23Sm100TmaWarpSpecializedILi3ELi2ELi16ELb1ELb0EEEJNS5_IJSG_SG_SH_EEENS5_IJNST_ISG_SC_EENST_INS5_IJNSA_ILi16EEESB_EEENS5_IJSC_SH_EEEEEEEESJ_SK_SJ_SK_NS1F_6fusion15FusionCallbacksIS1J_NS1R_17LinearCombinationISJ_fSJ_fLNS_15FloatRoundStyleE2EEES1K_S1Q_JEEENS4_5SM1004TMEM4LOAD26SM100_TMEM_LOAD_32dp32b16xENS4_13SM90_TMA_LOADENS12_INS13_ILi1ELi4ELi3EEES16_NST_INS5_IJS17_S1M_EEENS5_IJS1M_SC_EEEEEEENS4_39AutoVectorizingCopyWithAssumedAlignmentILi128EEENS4_14SM90_TMA_STOREES26_S28_S28_EEEvvEEEEvNT_6ParamsE,"aw",@nobits
	.sectionflags	@""
	.align	16
	.zero		1024


//--------------------- .nv.shared.reserved.0     --------------------------
	.section	.nv.shared.reserved.0,"aw",@nobits
	.weak		__nv_reservedSMEM_offset_0_alias
	.size		__nv_reservedSMEM_offset_0_alias, 0, 64
	.other		__nv_reservedSMEM_offset_0_alias,@"STO_CUDA_RESERVED_SHARED STV_DEFAULT"
__nv_reservedSMEM_offset_0_alias:
	.zero		0
.nv.shared.reserved.0:
	.zero		64
	.weak		__nv_reservedSMEM_tcgen05_partition
	.type		__nv_reservedSMEM_tcgen05_partition,@object
	.size		__nv_reservedSMEM_tcgen05_partition,(.L_0 - __nv_reservedSMEM_tcgen05_partition)
__nv_reservedSMEM_tcgen05_partition:
	.zero		32
.L_0:


//--------------------- .nv.global                --------------------------
	.section	.nv.global,"aw",@nobits
.nv.global:
	.type		_ZN40_INTERNAL_415a7d6a_4_k_cu_fd76aeb5_361094cute1_E,@object
	.size		_ZN40_INTERNAL_415a7d6a_4_k_cu_fd76aeb5_361094cute1_E,(_ZN40_INTERNAL_415a7d6a_4_k_cu_fd76aeb5_361094cuda3std3__45__cpo6cbeginE - _ZN40_INTERNAL_415a7d6a_4_k_cu_fd76aeb5_361094cute1_E)
_ZN40_INTERNAL_415a7d6a_4_k_cu_fd76aeb5_361094cute1_E:
	.zero		1
	.type		_ZN40_INTERNAL_415a7d6a_4_k_cu_fd76aeb5_361094cuda3std3__45__cpo6cbeginE,@object
	.size		_ZN40_INTERNAL_415a7d6a_4_k_cu_fd76aeb5_361094cuda3std3__45__cpo6cbeginE,(_ZN40_INTERNAL_415a7d6a_4_k_cu_fd76aeb5_361094cuda3std3__48in_placeE - _ZN40_INTERNAL_415a7d6a_4_k_cu_fd76aeb5_361094cuda3std3__45__cpo6cbeginE)
_ZN40_INTERNAL_415a7d6a_4_k_cu_fd76aeb5_361094cuda3std3__45__cpo6cbeginE:
	.zero		1
	.type		_ZN40_INTERNAL_415a7d6a_4_k_cu_fd76aeb5_361094cuda3std3__48in_placeE,@object
	.size		_ZN40_INTERNAL_415a7d6a_4_k_cu_fd76aeb5_361094cuda3std3__48in_placeE,(_ZN40_INTERNAL_415a7d6a_4_k_cu_fd76aeb5_361094cuda3std6ranges3__45__cpo9iter_moveE - _ZN40_INTERNAL_415a7d6a_4_k_cu_fd76aeb5_361094cuda3std3__48in_placeE)
_ZN40_INTERNAL_415a7d6a_4_k_cu_fd76aeb5_361094cuda3std3__48in_placeE:
	.zero		1
	.type		_ZN40_INTERNAL_415a7d6a_4_k_cu_fd76aeb5_361094cuda3std6ranges3__45__cpo9iter_moveE,@object
	.size		_ZN40_INTERNAL_415a7d6a_4_k_cu_fd76aeb5_361094cuda3std6ranges3__45__cpo9iter_moveE,(_ZN40_INTERNAL_415a7d6a_4_k_cu_fd76aeb5_361094cuda3std3__45__cpo5beginE - _ZN40_INTERNAL_415a7d6a_4_k_cu_fd76aeb5_361094cuda3std6ranges3__45__cpo9iter_moveE)
_ZN40_INTERNAL_415a7d6a_4_k_cu_fd76aeb5_361094cuda3std6ranges3__45__cpo9iter_moveE:
	.zero		1
	.type		_ZN40_INTERNAL_415a7d6a_4_k_cu_fd76aeb5_361094cuda3std3__45__cpo5beginE,@object
	.size		_ZN40_INTERNAL_415a7d6a_4_k_cu_fd76aeb5_361094cuda3std3__45__cpo5beginE,(_ZN40_INTERNAL_415a7d6a_4_k_cu_fd76aeb5_361094cuda3std3__442_GLOBAL__N__415a7d6a_4_k_cu_fd76aeb5_361096ignoreE - _ZN40_INTERNAL_415a7d6a_4_k_cu_fd76aeb5_361094cuda3std3__45__cpo5beginE)
_ZN40_INTERNAL_415a7d6a_4_k_cu_fd76aeb5_361094cuda3std3__45__cpo5beginE:
	.zero		1
	.type		_ZN40_INTERNAL_415a7d6a_4_k_cu_fd76aeb5_361094cuda3std3__442_GLOBAL__N__415a7d6a_4_k_cu_fd76aeb5_361096ignoreE,@object
	.size		_ZN40_INTERNAL_415a7d6a_4_k_cu_fd76aeb5_361094cuda3std3__442_GLOBAL__N__415a7d6a_4_k_cu_fd76aeb5_361096ignoreE,(_ZN40_INTERNAL_415a7d6a_4_k_cu_fd76aeb5_361094cute7productE - _ZN40_INTERNAL_415a7d6a_4_k_cu_fd76aeb5_361094cuda3std3__442_GLOBAL__N__415a7d6a_4_k_cu_fd76aeb5_361096ignoreE)
_ZN40_INTERNAL_415a7d6a_4_k_cu_fd76aeb5_361094cuda3std3__442_GLOBAL__N__415a7d6a_4_k_cu_fd76aeb5_361096ignoreE:
	.zero		1
	.type		_ZN40_INTERNAL_415a7d6a_4_k_cu_fd76aeb5_361094cute7productE,@object
	.size		_ZN40_INTERNAL_415a7d6a_4_k_cu_fd76aeb5_361094cute7productE,(_ZN40_INTERNAL_415a7d6a_4_k_cu_fd76aeb5_361094cuda3std3__45__cpo3endE - _ZN40_INTERNAL_415a7d6a_4_k_cu_fd76aeb5_361094cute7productE)
_ZN40_INTERNAL_415a7d6a_4_k_cu_fd76aeb5_361094cute7productE:
	.zero		1
	.type		_ZN40_INTERNAL_415a7d6a_4_k_cu_fd76aeb5_361094cuda3std3__45__cpo3endE,@object
	.size		_ZN40_INTERNAL_415a7d6a_4_k_cu_fd76aeb5_361094cuda3std3__45__cpo3endE,(_ZN40_INTERNAL_415a7d6a_4_k_cu_fd76aeb5_361094cuda3std3__419piecewise_constructE - _ZN40_INTERNAL_415a7d6a_4_k_cu_fd76aeb5_361094cuda3std3__45__cpo3endE)
_ZN40_INTERNAL_415a7d6a_4_k_cu_fd76aeb5_361094cuda3std3__45__cpo3endE:
	.zero		1
	.type		_ZN40_INTERNAL_415a7d6a_4_k_cu_fd76aeb5_361094cuda3std3__419piecewise_constructE,@object
	.size		_ZN40_INTERNAL_415a7d6a_4_k_cu_fd76aeb5_361094cuda3std3__419piecewise_constructE,(_ZN40_INTERNAL_415a7d6a_4_k_cu_fd76aeb5_361094cuda3std3__45__cpo4cendE - _ZN40_INTERNAL_415a7d6a_4_k_cu_fd76aeb5_361094cuda3std3__419piecewise_constructE)
_ZN40_INTERNAL_415a7d6a_4_k_cu_fd76aeb5_361094cuda3std3__419piecewise_constructE:
	.zero		1
	.type		_ZN40_INTERNAL_415a7d6a_4_k_cu_fd76aeb5_361094cuda3std3__45__cpo4cendE,@object
	.size		_ZN40_INTERNAL_415a7d6a_4_k_cu_fd76aeb5_361094cuda3std3__45__cpo4cendE,(_ZN40_INTERNAL_415a7d6a_4_k_cu_fd76aeb5_361094cuda3std6ranges3__45__cpo4swapE - _ZN40_INTERNAL_415a7d6a_4_k_cu_fd76aeb5_361094cuda3std3__45__cpo4cendE)
_ZN40_INTERNAL_415a7d6a_4_k_cu_fd76aeb5_361094cuda3std3__45__cpo4cendE:
	.zero		1
	.type		_ZN40_INTERNAL_415a7d6a_4_k_cu_fd76aeb5_361094cuda3std6ranges3__45__cpo4swapE,@object
	.size		_ZN40_INTERNAL_415a7d6a_4_k_cu_fd76aeb5_361094cuda3std6ranges3__45__cpo4swapE,(.L_10 - _ZN40_INTERNAL_415a7d6a_4_k_cu_fd76aeb5_361094cuda3std6ranges3__45__cpo4swapE)
_ZN40_INTERNAL_415a7d6a_4_k_cu_fd76aeb5_361094cuda3std6ranges3__45__cpo4swapE:
	.zero		1
.L_10:


//--------------------- .nv.constant0._ZN7cutlass13device_kernelINS_4gemm6kernel13GemmUniversalIN4cute5tupleIJiiiiEEENS1_10collective13CollectiveMmaINS1_35MainloopSm100TmaUmmaWarpSpecializedILi35ELi2ELi4ENS5_IJNS4_1CILi2EEESB_NSA_ILi1EEEEEEEENS5_IJNSA_ILi128EEENSA_ILi64EEENSA_ILi32EEEEEENS_6half_tENS5_IJlSC_lEEESJ_SK_NS4_8TiledMMAINS4_8MMA_AtomIJNS4_26SM100_MMA_F16BF16_2x1SM_SSISJ_SJ_fLi128ELi64ELNS4_4UMMA5MajorE0ELSP_0ELNSO_7ScaleInE0ELSQ_0EEEEEENS4_6LayoutINS5_IJSC_SC_SC_EEENS5_IJNSA_ILi0EEESV_SV_EEEEENS5_IJNS4_10UnderscoreESY_SY_EEEEENS4_28SM100_TMA_2SM_LOAD_MULTICASTENS4_14ComposedLayoutINS4_7SwizzleILi2ELi4ELi3EEENS4_18smem_ptr_flag_bitsILi16EEENST_INS5_IJNSA_ILi8EEESH_EEENS5_IJSH_SC_EEEEEEEvNS4_8identityENS4_18SM100_TMA_2SM_LOADES1B_vS1C_EENS_8epilogue10collective18CollectiveEpilogueINS1F_23Sm100TmaWarpSpecializedILi3ELi2ELi16ELb1ELb0EEEJNS5_IJSG_SG_SH_EEENS5_IJNST_ISG_SC_EENST_INS5_IJNSA_ILi16EEESB_EEENS5_IJSC_SH_EEEEEEEESJ_SK_SJ_SK_NS1F_6fusion15FusionCallbacksIS1J_NS1R_17LinearCombinationISJ_fSJ_fLNS_15FloatRoundStyleE2EEES1K_S1Q_JEEENS4_5SM1004TMEM4LOAD26SM100_TMEM_LOAD_32dp32b16xENS4_13SM90_TMA_LOADENS12_INS13_ILi1ELi4ELi3EEES16_NST_INS5_IJS17_S1M_EEENS5_IJS1M_SC_EEEEEEENS4_39AutoVectorizingCopyWithAssumedAlignmentILi128EEENS4_14SM90_TMA_STOREES26_S28_S28_EEEvvEEEEvNT_6ParamsE --------------------------
	.section	.nv.constant0._ZN7cutlass13device_kernelINS_4gemm6kernel13GemmUniversalIN4cute5tupleIJiiiiEEENS1_10collective13CollectiveMmaINS1_35MainloopSm100TmaUmmaWarpSpecializedILi35ELi2ELi4ENS5_IJNS4_1CILi2EEESB_NSA_ILi1EEEEEEEENS5_IJNSA_ILi128EEENSA_ILi64EEENSA_ILi32EEEEEENS_6half_tENS5_IJlSC_lEEESJ_SK_NS4_8TiledMMAINS4_8MMA_AtomIJNS4_26SM100_MMA_F16BF16_2x1SM_SSISJ_SJ_fLi128ELi64ELNS4_4UMMA5MajorE0ELSP_0ELNSO_7ScaleInE0ELSQ_0EEEEEENS4_6LayoutINS5_IJSC_SC_SC_EEENS5_IJNSA_ILi0EEESV_SV_EEEEENS5_IJNS4_10UnderscoreESY_SY_EEEEENS4_28SM100_TMA_2SM_LOAD_MULTICASTENS4_14ComposedLayoutINS4_7SwizzleILi2ELi4ELi3EEENS4_18smem_ptr_flag_bitsILi16EEENST_INS5_IJNSA_ILi8EEESH_EEENS5_IJSH_SC_EEEEEEEvNS4_8identityENS4_18SM100_TMA_2SM_LOADES1B_vS1C_EENS_8epilogue10collective18CollectiveEpilogueINS1F_23Sm100TmaWarpSpecializedILi3ELi2ELi16ELb1ELb0EEEJNS5_IJSG_SG_SH_EEENS5_IJNST_ISG_SC_EENST_INS5_IJNSA_ILi16EEESB_EEENS5_IJSC_SH_EEEEEEEESJ_SK_SJ_SK_NS1F_6fusion15FusionCallbacksIS1J_NS1R_17LinearCombinationISJ_fSJ_fLNS_15FloatRoundStyleE2EEES1K_S1Q_JEEENS4_5SM1004TMEM4LOAD26SM100_TMEM_LOAD_32dp32b16xENS4_13SM90_TMA_LOADENS12_INS13_ILi1ELi4ELi3EEES16_NST_INS5_IJS17_S1M_EEENS5_IJS1M_SC_EEEEEEENS4_39AutoVectorizingCopyWithAssumedAlignmentILi128EEENS4_14SM90_TMA_STOREES26_S28_S28_EEEvvEEEEvNT_6ParamsE,"a",@progbits
	.sectionflags	@""
	.align	4
.nv.constant0._ZN7cutlass13device_kernelINS_4gemm6kernel13GemmUniversalIN4cute5tupleIJiiiiEEENS1_10collective13CollectiveMmaINS1_35MainloopSm100TmaUmmaWarpSpecializedILi35ELi2ELi4ENS5_IJNS4_1CILi2EEESB_NSA_ILi1EEEEEEEENS5_IJNSA_ILi128EEENSA_ILi64EEENSA_ILi32EEEEEENS_6half_tENS5_IJlSC_lEEESJ_SK_NS4_8TiledMMAINS4_8MMA_AtomIJNS4_26SM100_MMA_F16BF16_2x1SM_SSISJ_SJ_fLi128ELi64ELNS4_4UMMA5MajorE0ELSP_0ELNSO_7ScaleInE0ELSQ_0EEEEEENS4_6LayoutINS5_IJSC_SC_SC_EEENS5_IJNSA_ILi0EEESV_SV_EEEEENS5_IJNS4_10UnderscoreESY_SY_EEEEENS4_28SM100_TMA_2SM_LOAD_MULTICASTENS4_14ComposedLayoutINS4_7SwizzleILi2ELi4ELi3EEENS4_18smem_ptr_flag_bitsILi16EEENST_INS5_IJNSA_ILi8EEESH_EEENS5_IJSH_SC_EEEEEEEvNS4_8identityENS4_18SM100_TMA_2SM_LOADES1B_vS1C_EENS_8epilogue10collective18CollectiveEpilogueINS1F_23Sm100TmaWarpSpecializedILi3ELi2ELi16ELb1ELb0EEEJNS5_IJSG_SG_SH_EEENS5_IJNST_ISG_SC_EENST_INS5_IJNSA_ILi16EEESB_EEENS5_IJSC_SH_EEEEEEEESJ_SK_SJ_SK_NS1F_6fusion15FusionCallbacksIS1J_NS1R_17LinearCombinationISJ_fSJ_fLNS_15FloatRoundStyleE2EEES1K_S1Q_JEEENS4_5SM1004TMEM4LOAD26SM100_TMEM_LOAD_32dp32b16xENS4_13SM90_TMA_LOADENS12_INS13_ILi1ELi4ELi3EEES16_NST_INS5_IJS17_S1M_EEENS5_IJS1M_SC_EEEEEEENS4_39AutoVectorizingCopyWithAssumedAlignmentILi128EEENS4_14SM90_TMA_STOREES26_S28_S28_EEEvvEEEEvNT_6ParamsE:
	.zero		2944


//--------------------- SYMBOLS --------------------------

	.type		.nv.reservedSmem.offset0,@object
	.size		.nv.reservedSmem.offset0,0x4
	.type		.nv.reservedSmem.cap,@object
	.size		.nv.reservedSmem.cap,0x4
	.type		__assertfail,@function
